//
// Generated by NVIDIA NVVM Compiler
//
// Compiler Build ID: CL-36424714
// Cuda compilation tools, release 13.0, V13.0.88
// Based on NVVM 20.0.0
//

.version 9.0
.target sm_100
.address_size 64

	// .globl	_Z11convolutionPKfS0_S0_Pfiiiii

.visible .entry _Z11convolutionPKfS0_S0_Pfiiiii(
	.param .u64 .ptr .align 1 _Z11convolutionPKfS0_S0_Pfiiiii_param_0,
	.param .u64 .ptr .align 1 _Z11convolutionPKfS0_S0_Pfiiiii_param_1,
	.param .u64 .ptr .align 1 _Z11convolutionPKfS0_S0_Pfiiiii_param_2,
	.param .u64 .ptr .align 1 _Z11convolutionPKfS0_S0_Pfiiiii_param_3,
	.param .u32 _Z11convolutionPKfS0_S0_Pfiiiii_param_4,
	.param .u32 _Z11convolutionPKfS0_S0_Pfiiiii_param_5,
	.param .u32 _Z11convolutionPKfS0_S0_Pfiiiii_param_6,
	.param .u32 _Z11convolutionPKfS0_S0_Pfiiiii_param_7,
	.param .u32 _Z11convolutionPKfS0_S0_Pfiiiii_param_8
)
{
	.reg .pred 	%p<15>;
	.reg .b32 	%r<66>;
	.reg .b32 	%f<125>;
	.reg .b64 	%rd<33>;

	ld.param.u64 	%rd9, [_Z11convolutionPKfS0_S0_Pfiiiii_param_0];
	ld.param.u64 	%rd10, [_Z11convolutionPKfS0_S0_Pfiiiii_param_1];
	ld.param.u32 	%r29, [_Z11convolutionPKfS0_S0_Pfiiiii_param_4];
	ld.param.u32 	%r30, [_Z11convolutionPKfS0_S0_Pfiiiii_param_6];
	ld.param.u32 	%r33, [_Z11convolutionPKfS0_S0_Pfiiiii_param_7];
	ld.param.u32 	%r32, [_Z11convolutionPKfS0_S0_Pfiiiii_param_8];
	cvta.to.global.u64 	%rd1, %rd10;
	cvta.to.global.u64 	%rd2, %rd9;
	mov.u32 	%r34, %ctaid.x;
	mov.u32 	%r35, %ntid.x;
	mov.u32 	%r36, %tid.x;
	mad.lo.s32 	%r1, %r34, %r35, %r36;
	mov.u32 	%r37, %ctaid.y;
	mov.u32 	%r38, %ntid.y;
	mov.u32 	%r39, %tid.y;
	mad.lo.s32 	%r40, %r37, %r38, %r39;
	mov.u32 	%r3, %ctaid.z;
	max.s32 	%r41, %r1, %r40;
	setp.ge.s32 	%p1, %r41, %r33;
	mov.f32 	%f123, 0f00000000;
	@%p1 bra 	$L__BB0_21;
	setp.lt.s32 	%p2, %r29, 1;
	@%p2 bra 	$L__BB0_20;
	setp.lt.s32 	%p3, %r32, 1;
	@%p3 bra 	$L__BB0_20;
	and.b32  	%r4, %r32, 15;
	and.b32  	%r5, %r32, 7;
	and.b32  	%r6, %r32, 2147483632;
	and.b32  	%r7, %r32, 3;
	neg.s32 	%r8, %r6;
	add.s64 	%rd3, %rd2, 32;
	add.s64 	%rd4, %rd1, 32;
	mul.lo.s32 	%r9, %r29, %r3;
	mov.f32 	%f123, 0f00000000;
	mov.b32 	%r58, 0;
$L__BB0_4:
	mad.lo.s32 	%r11, %r58, %r30, %r1;
	add.s32 	%r44, %r58, %r9;
	mul.lo.s32 	%r12, %r44, %r32;
	mov.b32 	%r59, 0;
$L__BB0_5:
	setp.lt.u32 	%p4, %r32, 16;
	add.s32 	%r46, %r11, %r59;
	mad.lo.s32 	%r14, %r46, %r30, %r40;
	add.s32 	%r47, %r12, %r59;
	mul.lo.s32 	%r15, %r47, %r32;
	mov.b32 	%r64, 0;
	@%p4 bra 	$L__BB0_8;
	mov.u32 	%r60, %r15;
	mov.u32 	%r61, %r14;
	mov.u32 	%r62, %r8;
$L__BB0_7:
	.pragma "nounroll";
	mul.wide.s32 	%rd11, %r61, 4;
	add.s64 	%rd12, %rd3, %rd11;
	mul.wide.s32 	%rd13, %r60, 4;
	add.s64 	%rd14, %rd4, %rd13;
	ld.global.f32 	%f22, [%rd12+-32];
	ld.global.f32 	%f23, [%rd14+-32];
	fma.rn.f32 	%f24, %f22, %f23, %f123;
	ld.global.f32 	%f25, [%rd12+-28];
	ld.global.f32 	%f26, [%rd14+-28];
	fma.rn.f32 	%f27, %f25, %f26, %f24;
	ld.global.f32 	%f28, [%rd12+-24];
	ld.global.f32 	%f29, [%rd14+-24];
	fma.rn.f32 	%f30, %f28, %f29, %f27;
	ld.global.f32 	%f31, [%rd12+-20];
	ld.global.f32 	%f32, [%rd14+-20];
	fma.rn.f32 	%f33, %f31, %f32, %f30;
	ld.global.f32 	%f34, [%rd12+-16];
	ld.global.f32 	%f35, [%rd14+-16];
	fma.rn.f32 	%f36, %f34, %f35, %f33;
	ld.global.f32 	%f37, [%rd12+-12];
	ld.global.f32 	%f38, [%rd14+-12];
	fma.rn.f32 	%f39, %f37, %f38, %f36;
	ld.global.f32 	%f40, [%rd12+-8];
	ld.global.f32 	%f41, [%rd14+-8];
	fma.rn.f32 	%f42, %f40, %f41, %f39;
	ld.global.f32 	%f43, [%rd12+-4];
	ld.global.f32 	%f44, [%rd14+-4];
	fma.rn.f32 	%f45, %f43, %f44, %f42;
	ld.global.f32 	%f46, [%rd12];
	ld.global.f32 	%f47, [%rd14];
	fma.rn.f32 	%f48, %f46, %f47, %f45;
	ld.global.f32 	%f49, [%rd12+4];
	ld.global.f32 	%f50, [%rd14+4];
	fma.rn.f32 	%f51, %f49, %f50, %f48;
	ld.global.f32 	%f52, [%rd12+8];
	ld.global.f32 	%f53, [%rd14+8];
	fma.rn.f32 	%f54, %f52, %f53, %f51;
	ld.global.f32 	%f55, [%rd12+12];
	ld.global.f32 	%f56, [%rd14+12];
	fma.rn.f32 	%f57, %f55, %f56, %f54;
	ld.global.f32 	%f58, [%rd12+16];
	ld.global.f32 	%f59, [%rd14+16];
	fma.rn.f32 	%f60, %f58, %f59, %f57;
	ld.global.f32 	%f61, [%rd12+20];
	ld.global.f32 	%f62, [%rd14+20];
	fma.rn.f32 	%f63, %f61, %f62, %f60;
	ld.global.f32 	%f64, [%rd12+24];
	ld.global.f32 	%f65, [%rd14+24];
	fma.rn.f32 	%f66, %f64, %f65, %f63;
	ld.global.f32 	%f67, [%rd12+28];
	ld.global.f32 	%f68, [%rd14+28];
	fma.rn.f32 	%f123, %f67, %f68, %f66;
	add.s32 	%r62, %r62, 16;
	add.s32 	%r61, %r61, 16;
	add.s32 	%r60, %r60, 16;
	setp.ne.s32 	%p5, %r62, 0;
	mov.u32 	%r64, %r6;
	@%p5 bra 	$L__BB0_7;
$L__BB0_8:
	setp.eq.s32 	%p6, %r4, 0;
	@%p6 bra 	$L__BB0_18;
	add.s32 	%r48, %r4, -1;
	setp.lt.u32 	%p7, %r48, 7;
	@%p7 bra 	$L__BB0_11;
	add.s32 	%r49, %r14, %r64;
	add.s32 	%r50, %r64, %r15;
	mul.wide.s32 	%rd15, %r49, 4;
	add.s64 	%rd16, %rd2, %rd15;
	ld.global.f32 	%f70, [%rd16];
	mul.wide.s32 	%rd17, %r50, 4;
	add.s64 	%rd18, %rd1, %rd17;
	ld.global.f32 	%f71, [%rd18];
	fma.rn.f32 	%f72, %f70, %f71, %f123;
	ld.global.f32 	%f73, [%rd16+4];
	ld.global.f32 	%f74, [%rd18+4];
	fma.rn.f32 	%f75, %f73, %f74, %f72;
	ld.global.f32 	%f76, [%rd16+8];
	ld.global.f32 	%f77, [%rd18+8];
	fma.rn.f32 	%f78, %f76, %f77, %f75;
	ld.global.f32 	%f79, [%rd16+12];
	ld.global.f32 	%f80, [%rd18+12];
	fma.rn.f32 	%f81, %f79, %f80, %f78;
	ld.global.f32 	%f82, [%rd16+16];
	ld.global.f32 	%f83, [%rd18+16];
	fma.rn.f32 	%f84, %f82, %f83, %f81;
	ld.global.f32 	%f85, [%rd16+20];
	ld.global.f32 	%f86, [%rd18+20];
	fma.rn.f32 	%f87, %f85, %f86, %f84;
	ld.global.f32 	%f88, [%rd16+24];
	ld.global.f32 	%f89, [%rd18+24];
	fma.rn.f32 	%f90, %f88, %f89, %f87;
	ld.global.f32 	%f91, [%rd16+28];
	ld.global.f32 	%f92, [%rd18+28];
	fma.rn.f32 	%f123, %f91, %f92, %f90;
	add.s32 	%r64, %r64, 8;
$L__BB0_11:
	setp.eq.s32 	%p8, %r5, 0;
	@%p8 bra 	$L__BB0_18;
	add.s32 	%r51, %r5, -1;
	setp.lt.u32 	%p9, %r51, 3;
	@%p9 bra 	$L__BB0_14;
	add.s32 	%r52, %r14, %r64;
	add.s32 	%r53, %r64, %r15;
	mul.wide.s32 	%rd19, %r52, 4;
	add.s64 	%rd20, %rd2, %rd19;
	ld.global.f32 	%f94, [%rd20];
	mul.wide.s32 	%rd21, %r53, 4;
	add.s64 	%rd22, %rd1, %rd21;
	ld.global.f32 	%f95, [%rd22];
	fma.rn.f32 	%f96, %f94, %f95, %f123;
	ld.global.f32 	%f97, [%rd20+4];
	ld.global.f32 	%f98, [%rd22+4];
	fma.rn.f32 	%f99, %f97, %f98, %f96;
	ld.global.f32 	%f100, [%rd20+8];
	ld.global.f32 	%f101, [%rd22+8];
	fma.rn.f32 	%f102, %f100, %f101, %f99;
	ld.global.f32 	%f103, [%rd20+12];
	ld.global.f32 	%f104, [%rd22+12];
	fma.rn.f32 	%f123, %f103, %f104, %f102;
	add.s32 	%r64, %r64, 4;
$L__BB0_14:
	setp.eq.s32 	%p10, %r7, 0;
	@%p10 bra 	$L__BB0_18;
	setp.eq.s32 	%p11, %r7, 1;
	add.s32 	%r54, %r14, %r64;
	add.s32 	%r55, %r64, %r15;
	mul.wide.s32 	%rd23, %r54, 4;
	add.s64 	%rd5, %rd2, %rd23;
	ld.global.f32 	%f105, [%rd5];
	mul.wide.s32 	%rd24, %r55, 4;
	add.s64 	%rd6, %rd1, %rd24;
	ld.global.f32 	%f106, [%rd6];
	fma.rn.f32 	%f123, %f105, %f106, %f123;
	@%p11 bra 	$L__BB0_18;
	setp.eq.s32 	%p12, %r7, 2;
	ld.global.f32 	%f107, [%rd5+4];
	ld.global.f32 	%f108, [%rd6+4];
	fma.rn.f32 	%f123, %f107, %f108, %f123;
	@%p12 bra 	$L__BB0_18;
	ld.global.f32 	%f109, [%rd5+8];
	ld.global.f32 	%f110, [%rd6+8];
	fma.rn.f32 	%f123, %f109, %f110, %f123;
$L__BB0_18:
	add.s32 	%r59, %r59, 1;
	setp.ne.s32 	%p13, %r59, %r32;
	@%p13 bra 	$L__BB0_5;
	add.s32 	%r58, %r58, 1;
	setp.ne.s32 	%p14, %r58, %r29;
	@%p14 bra 	$L__BB0_4;
$L__BB0_20:
	ld.param.u64 	%rd32, [_Z11convolutionPKfS0_S0_Pfiiiii_param_3];
	ld.param.u64 	%rd31, [_Z11convolutionPKfS0_S0_Pfiiiii_param_2];
	mad.lo.s32 	%r56, %r33, %r3, %r1;
	mad.lo.s32 	%r57, %r56, %r33, %r40;
	cvta.to.global.u64 	%rd25, %rd31;
	mul.wide.u32 	%rd26, %r3, 4;
	add.s64 	%rd27, %rd25, %rd26;
	ld.global.f32 	%f111, [%rd27];
	add.f32 	%f112, %f123, %f111;
	cvta.to.global.u64 	%rd28, %rd32;
	mul.wide.s32 	%rd29, %r57, 4;
	add.s64 	%rd30, %rd28, %rd29;
	st.global.f32 	[%rd30], %f112;
$L__BB0_21:
	ret;

}
	// .globl	_Z16maxPoolingKernelPKfPfiiii
.visible .entry _Z16maxPoolingKernelPKfPfiiii(
	.param .u64 .ptr .align 1 _Z16maxPoolingKernelPKfPfiiii_param_0,
	.param .u64 .ptr .align 1 _Z16maxPoolingKernelPKfPfiiii_param_1,
	.param .u32 _Z16maxPoolingKernelPKfPfiiii_param_2,
	.param .u32 _Z16maxPoolingKernelPKfPfiiii_param_3,
	.param .u32 _Z16maxPoolingKernelPKfPfiiii_param_4,
	.param .u32 _Z16maxPoolingKernelPKfPfiiii_param_5
)
{
	.reg .pred 	%p<13>;
	.reg .b32 	%r<52>;
	.reg .b32 	%f<88>;
	.reg .b64 	%rd<16>;

	ld.param.u64 	%rd5, [_Z16maxPoolingKernelPKfPfiiii_param_0];
	ld.param.u64 	%rd4, [_Z16maxPoolingKernelPKfPfiiii_param_1];
	ld.param.u32 	%r25, [_Z16maxPoolingKernelPKfPfiiii_param_3];
	ld.param.u32 	%r28, [_Z16maxPoolingKernelPKfPfiiii_param_4];
	ld.param.u32 	%r27, [_Z16maxPoolingKernelPKfPfiiii_param_5];
	cvta.to.global.u64 	%rd1, %rd5;
	mov.u32 	%r29, %ctaid.x;
	mov.u32 	%r30, %ntid.x;
	mov.u32 	%r31, %tid.x;
	mad.lo.s32 	%r1, %r29, %r30, %r31;
	mov.u32 	%r32, %ctaid.y;
	mov.u32 	%r33, %ntid.y;
	mov.u32 	%r34, %tid.y;
	mad.lo.s32 	%r35, %r32, %r33, %r34;
	mov.u32 	%r3, %ctaid.z;
	max.s32 	%r36, %r1, %r35;
	setp.ge.s32 	%p1, %r36, %r28;
	@%p1 bra 	$L__BB1_18;
	setp.lt.s32 	%p2, %r27, 1;
	mov.f32 	%f86, 0fFF7FFFFF;
	@%p2 bra 	$L__BB1_17;
	mul.lo.s32 	%r38, %r25, %r3;
	mul.lo.s32 	%r4, %r27, %r35;
	mad.lo.s32 	%r5, %r27, %r1, %r38;
	and.b32  	%r6, %r27, 15;
	add.s32 	%r7, %r6, -1;
	and.b32  	%r8, %r27, 7;
	add.s32 	%r9, %r8, -1;
	and.b32  	%r10, %r27, 2147483632;
	and.b32  	%r11, %r27, 3;
	neg.s32 	%r12, %r10;
	add.s64 	%rd2, %rd1, 32;
	mov.f32 	%f86, 0fFF7FFFFF;
	mov.b32 	%r46, 0;
$L__BB1_3:
	setp.lt.u32 	%p3, %r27, 16;
	add.s32 	%r40, %r5, %r46;
	mad.lo.s32 	%r14, %r40, %r25, %r4;
	mov.b32 	%r50, 0;
	@%p3 bra 	$L__BB1_6;
	mov.u32 	%r47, %r14;
	mov.u32 	%r48, %r12;
$L__BB1_5:
	.pragma "nounroll";
	mul.wide.s32 	%rd6, %r47, 4;
	add.s64 	%rd7, %rd2, %rd6;
	ld.global.f32 	%f20, [%rd7+-32];
	max.f32 	%f21, %f86, %f20;
	ld.global.f32 	%f22, [%rd7+-28];
	max.f32 	%f23, %f21, %f22;
	ld.global.f32 	%f24, [%rd7+-24];
	max.f32 	%f25, %f23, %f24;
	ld.global.f32 	%f26, [%rd7+-20];
	max.f32 	%f27, %f25, %f26;
	ld.global.f32 	%f28, [%rd7+-16];
	max.f32 	%f29, %f27, %f28;
	ld.global.f32 	%f30, [%rd7+-12];
	max.f32 	%f31, %f29, %f30;
	ld.global.f32 	%f32, [%rd7+-8];
	max.f32 	%f33, %f31, %f32;
	ld.global.f32 	%f34, [%rd7+-4];
	max.f32 	%f35, %f33, %f34;
	ld.global.f32 	%f36, [%rd7];
	max.f32 	%f37, %f35, %f36;
	ld.global.f32 	%f38, [%rd7+4];
	max.f32 	%f39, %f37, %f38;
	ld.global.f32 	%f40, [%rd7+8];
	max.f32 	%f41, %f39, %f40;
	ld.global.f32 	%f42, [%rd7+12];
	max.f32 	%f43, %f41, %f42;
	ld.global.f32 	%f44, [%rd7+16];
	max.f32 	%f45, %f43, %f44;
	ld.global.f32 	%f46, [%rd7+20];
	max.f32 	%f47, %f45, %f46;
	ld.global.f32 	%f48, [%rd7+24];
	max.f32 	%f49, %f47, %f48;
	ld.global.f32 	%f50, [%rd7+28];
	max.f32 	%f86, %f49, %f50;
	add.s32 	%r48, %r48, 16;
	add.s32 	%r47, %r47, 16;
	setp.ne.s32 	%p4, %r48, 0;
	mov.u32 	%r50, %r10;
	@%p4 bra 	$L__BB1_5;
$L__BB1_6:
	setp.eq.s32 	%p5, %r6, 0;
	@%p5 bra 	$L__BB1_16;
	setp.lt.u32 	%p6, %r7, 7;
	@%p6 bra 	$L__BB1_9;
	add.s32 	%r41, %r14, %r50;
	mul.wide.s32 	%rd8, %r41, 4;
	add.s64 	%rd9, %rd1, %rd8;
	ld.global.f32 	%f52, [%rd9];
	max.f32 	%f53, %f86, %f52;
	ld.global.f32 	%f54, [%rd9+4];
	max.f32 	%f55, %f53, %f54;
	ld.global.f32 	%f56, [%rd9+8];
	max.f32 	%f57, %f55, %f56;
	ld.global.f32 	%f58, [%rd9+12];
	max.f32 	%f59, %f57, %f58;
	ld.global.f32 	%f60, [%rd9+16];
	max.f32 	%f61, %f59, %f60;
	ld.global.f32 	%f62, [%rd9+20];
	max.f32 	%f63, %f61, %f62;
	ld.global.f32 	%f64, [%rd9+24];
	max.f32 	%f65, %f63, %f64;
	ld.global.f32 	%f66, [%rd9+28];
	max.f32 	%f86, %f65, %f66;
	add.s32 	%r50, %r50, 8;
$L__BB1_9:
	setp.eq.s32 	%p7, %r8, 0;
	@%p7 bra 	$L__BB1_16;
	setp.lt.u32 	%p8, %r9, 3;
	@%p8 bra 	$L__BB1_12;
	add.s32 	%r42, %r14, %r50;
	mul.wide.s32 	%rd10, %r42, 4;
	add.s64 	%rd11, %rd1, %rd10;
	ld.global.f32 	%f68, [%rd11];
	max.f32 	%f69, %f86, %f68;
	ld.global.f32 	%f70, [%rd11+4];
	max.f32 	%f71, %f69, %f70;
	ld.global.f32 	%f72, [%rd11+8];
	max.f32 	%f73, %f71, %f72;
	ld.global.f32 	%f74, [%rd11+12];
	max.f32 	%f86, %f73, %f74;
	add.s32 	%r50, %r50, 4;
$L__BB1_12:
	setp.eq.s32 	%p9, %r11, 0;
	@%p9 bra 	$L__BB1_16;
	setp.eq.s32 	%p10, %r11, 1;
	add.s32 	%r43, %r14, %r50;
	mul.wide.s32 	%rd12, %r43, 4;
	add.s64 	%rd3, %rd1, %rd12;
	ld.global.f32 	%f75, [%rd3];
	max.f32 	%f86, %f86, %f75;
	@%p10 bra 	$L__BB1_16;
	setp.eq.s32 	%p11, %r11, 2;
	ld.global.f32 	%f76, [%rd3+4];
	max.f32 	%f86, %f86, %f76;
	@%p11 bra 	$L__BB1_16;
	ld.global.f32 	%f77, [%rd3+8];
	max.f32 	%f86, %f86, %f77;
$L__BB1_16:
	add.s32 	%r46, %r46, 1;
	setp.ne.s32 	%p12, %r46, %r27;
	@%p12 bra 	$L__BB1_3;
$L__BB1_17:
	mad.lo.s32 	%r44, %r28, %r3, %r1;
	mad.lo.s32 	%r45, %r44, %r28, %r35;
	cvta.to.global.u64 	%rd13, %rd4;
	mul.wide.s32 	%rd14, %r45, 4;
	add.s64 	%rd15, %rd13, %rd14;
	st.global.f32 	[%rd15], %f86;
$L__BB1_18:
	ret;

}


// ===== COMPILED SASS (sm_100) =====

	.target	sm_100

	.elftype	@"ET_EXEC"


//--------------------- .note.nv.tkinfo           --------------------------
	.section	.note.nv.tkinfo,"",@"SHT_NOTE"
	.sectionflags	@"SHF_NOTE_NV_TKINFO"
	.tkinfo
        /*0018*/ 	.word	0x00000002
        /*0030*/ 	.string	""
        /*0030*/ 	.string	"ptxas"
        /*0030*/ 	.string	"Cuda compilation tools, release 13.0, V13.0.88"
        /*0030*/ 	.string	"Build cuda_13.0.r13.0/compiler.36424714_0"
        /*0030*/ 	.string	"-arch sm_100 -m 64 "



//--------------------- .note.nv.cuinfo           --------------------------
	.section	.note.nv.cuinfo,"",@"SHT_NOTE"
	.sectionflags	@"SHF_NOTE_NV_CUINFO"
        /*0018*/ 	.short	0x0002
        /*001a*/ 	.short	0x0064
        /*001c*/ 	.short	0x0082
	.zero		2


//--------------------- .nv.info                  --------------------------
	.section	.nv.info,"",@"SHT_CUDA_INFO"
	.align	4


	//----- nvinfo : EIATTR_REGCOUNT
	.align		4
        /*0000*/ 	.byte	0x04, 0x2f
        /*0002*/ 	.short	(.L_1 - .L_0)
	.align		4
.L_0:
        /*0004*/ 	.word	index@(_Z11convolutionPKfS0_S0_Pfiiiii)
        /*0008*/ 	.word	0x00000020


	//----- nvinfo : EIATTR_FRAME_SIZE
	.align		4
.L_1:
        /*000c*/ 	.byte	0x04, 0x11
        /*000e*/ 	.short	(.L_3 - .L_2)
	.align		4
.L_2:
        /*0010*/ 	.word	index@(_Z11convolutionPKfS0_S0_Pfiiiii)
        /*0014*/ 	.word	0x00000000


	//----- nvinfo : EIATTR_REGCOUNT
	.align		4
.L_3:
        /*0018*/ 	.byte	0x04, 0x2f
        /*001a*/ 	.short	(.L_5 - .L_4)
	.align		4
.L_4:
        /*001c*/ 	.word	index@(_Z16maxPoolingKernelPKfPfiiii)
        /*0020*/ 	.word	0x0000001e


	//----- nvinfo : EIATTR_FRAME_SIZE
	.align		4
.L_5:
        /*0024*/ 	.byte	0x04, 0x11
        /*0026*/ 	.short	(.L_7 - .L_6)
	.align		4
.L_6:
        /*0028*/ 	.word	index@(_Z16maxPoolingKernelPKfPfiiii)
        /*002c*/ 	.word	0x00000000


	//----- nvinfo : EIATTR_MIN_STACK_SIZE
	.align		4
.L_7:
        /*0030*/ 	.byte	0x04, 0x12
        /*0032*/ 	.short	(.L_9 - .L_8)
	.align		4
.L_8:
        /*0034*/ 	.word	index@(_Z16maxPoolingKernelPKfPfiiii)
        /*0038*/ 	.word	0x00000000


	//----- nvinfo : EIATTR_MIN_STACK_SIZE
	.align		4
.L_9:
        /*003c*/ 	.byte	0x04, 0x12
        /*003e*/ 	.short	(.L_11 - .L_10)
	.align		4
.L_10:
        /*0040*/ 	.word	index@(_Z11convolutionPKfS0_S0_Pfiiiii)
        /*0044*/ 	.word	0x00000000
.L_11:


//--------------------- .nv.compat                --------------------------
	.section	.nv.compat,"",@"SHT_CUDA_COMPAT_INFO"
	.align	4
        /*0000*/ 	.byte	0x02, 0x09, 0x00, 0x00, 0x02, 0x02, 0x01, 0x00, 0x02, 0x05, 0x05, 0x00, 0x03, 0x07, 0x01, 0x01
        /*0010*/ 	.byte	0x02, 0x03, 0x00, 0x00, 0x02, 0x06, 0x01, 0x00, 0x04, 0x0b, 0x08, 0x00, 0x09, 0x00, 0x00, 0x00
        /*0020*/ 	.byte	0x00, 0x00, 0x00, 0x00


//--------------------- .nv.info._Z16maxPoolingKernelPKfPfiiii --------------------------
	.section	.nv.info._Z16maxPoolingKernelPKfPfiiii,"",@"SHT_CUDA_INFO"
	.sectionflags	@""
	.align	4


	//----- nvinfo : EIATTR_CUDA_API_VERSION
	.align		4
        /*0000*/ 	.byte	0x04, 0x37
        /*0002*/ 	.short	(.L_13 - .L_12)
.L_12:
        /*0004*/ 	.word	0x00000082


	//----- nvinfo : EIATTR_KPARAM_INFO
	.align		4
.L_13:
        /*0008*/ 	.byte	0x04, 0x17
        /*000a*/ 	.short	(.L_15 - .L_14)
.L_14:
        /*000c*/ 	.word	0x00000000
        /*0010*/ 	.short	0x0005
        /*0012*/ 	.short	0x001c
        /*0014*/ 	.byte	0x00, 0xf0, 0x11, 0x00


	//----- nvinfo : EIATTR_KPARAM_INFO
	.align		4
.L_15:
        /*0018*/ 	.byte	0x04, 0x17
        /*001a*/ 	.short	(.L_17 - .L_16)
.L_16:
        /*001c*/ 	.word	0x00000000
        /*0020*/ 	.short	0x0004
        /*0022*/ 	.short	0x0018
        /*0024*/ 	.byte	0x00, 0xf0, 0x11, 0x00


	//----- nvinfo : EIATTR_KPARAM_INFO
	.align		4
.L_17:
        /*0028*/ 	.byte	0x04, 0x17
        /*002a*/ 	.short	(.L_19 - .L_18)
.L_18:
        /*002c*/ 	.word	0x00000000
        /*0030*/ 	.short	0x0003
        /*0032*/ 	.short	0x0014
        /*0034*/ 	.byte	0x00, 0xf0, 0x11, 0x00


	//----- nvinfo : EIATTR_KPARAM_INFO
	.align		4
.L_19:
        /*0038*/ 	.byte	0x04, 0x17
        /*003a*/ 	.short	(.L_21 - .L_20)
.L_20:
        /*003c*/ 	.word	0x00000000
        /*0040*/ 	.short	0x0002
        /*0042*/ 	.short	0x0010
        /*0044*/ 	.byte	0x00, 0xf0, 0x11, 0x00


	//----- nvinfo : EIATTR_KPARAM_INFO
	.align		4
.L_21:
        /*0048*/ 	.byte	0x04, 0x17
        /*004a*/ 	.short	(.L_23 - .L_22)
.L_22:
        /*004c*/ 	.word	0x00000000
        /*0050*/ 	.short	0x0001
        /*0052*/ 	.short	0x0008
        /*0054*/ 	.byte	0x00, 0xf5, 0x21, 0x00


	//----- nvinfo : EIATTR_KPARAM_INFO
	.align		4
.L_23:
        /*0058*/ 	.byte	0x04, 0x17
        /*005a*/ 	.short	(.L_25 - .L_24)
.L_24:
        /*005c*/ 	.word	0x00000000
        /*0060*/ 	.short	0x0000
        /*0062*/ 	.short	0x0000
        /*0064*/ 	.byte	0x00, 0xf5, 0x21, 0x00


	//----- nvinfo : EIATTR_SPARSE_MMA_MASK
	.align		4
.L_25:
        /*0068*/ 	.byte	0x03, 0x50
        /*006a*/ 	.short	0x0000


	//----- nvinfo : EIATTR_MAXREG_COUNT
	.align		4
        /*006c*/ 	.byte	0x03, 0x1b
        /*006e*/ 	.short	0x00ff


	//----- nvinfo : EIATTR_MERCURY_ISA_VERSION
	.align		4
        /*0070*/ 	.byte	0x03, 0x5f
        /*0072*/ 	.short	0x0101


	//----- nvinfo : EIATTR_VRC_CTA_INIT_COUNT
	.align		4
        /*0074*/ 	.byte	0x02, 0x4a
	.zero		1
	.zero		1


	//----- nvinfo : EIATTR_EXIT_INSTR_OFFSETS
	.align		4
        /*0078*/ 	.byte	0x04, 0x1c
        /*007a*/ 	.short	(.L_27 - .L_26)


	//   ....[0]....
.L_26:
        /*007c*/ 	.word	0x000000c0


	//   ....[1]....
        /*0080*/ 	.word	0x00000850


	//----- nvinfo : EIATTR_CBANK_PARAM_SIZE
	.align		4
.L_27:
        /*0084*/ 	.byte	0x03, 0x19
        /*0086*/ 	.short	0x0020


	//----- nvinfo : EIATTR_PARAM_CBANK
	.align		4
        /*0088*/ 	.byte	0x04, 0x0a
        /*008a*/ 	.short	(.L_29 - .L_28)
	.align		4
.L_28:
        /*008c*/ 	.word	index@(.nv.constant0._Z16maxPoolingKernelPKfPfiiii)
        /*0090*/ 	.short	0x0380
        /*0092*/ 	.short	0x0020


	//----- nvinfo : EIATTR_SW_WAR
	.align		4
.L_29:
        /*0094*/ 	.byte	0x04, 0x36
        /*0096*/ 	.short	(.L_31 - .L_30)
.L_30:
        /*0098*/ 	.word	0x00000008
.L_31:


//--------------------- .nv.info._Z11convolutionPKfS0_S0_Pfiiiii --------------------------
	.section	.nv.info._Z11convolutionPKfS0_S0_Pfiiiii,"",@"SHT_CUDA_INFO"
	.sectionflags	@""
	.align	4


	//----- nvinfo : EIATTR_CUDA_API_VERSION
	.align		4
        /*0000*/ 	.byte	0x04, 0x37
        /*0002*/ 	.short	(.L_33 - .L_32)
.L_32:
        /*0004*/ 	.word	0x00000082


	//----- nvinfo : EIATTR_KPARAM_INFO
	.align		4
.L_33:
        /*0008*/ 	.byte	0x04, 0x17
        /*000a*/ 	.short	(.L_35 - .L_34)
.L_34:
        /*000c*/ 	.word	0x00000000
        /*0010*/ 	.short	0x0008
        /*0012*/ 	.short	0x0030
        /*0014*/ 	.byte	0x00, 0xf0, 0x11, 0x00


	//----- nvinfo : EIATTR_KPARAM_INFO
	.align		4
.L_35:
        /*0018*/ 	.byte	0x04, 0x17
        /*001a*/ 	.short	(.L_37 - .L_36)
.L_36:
        /*001c*/ 	.word	0x00000000
        /*0020*/ 	.short	0x0007
        /*0022*/ 	.short	0x002c
        /*0024*/ 	.byte	0x00, 0xf0, 0x11, 0x00


	//----- nvinfo : EIATTR_KPARAM_INFO
	.align		4
.L_37:
        /*0028*/ 	.byte	0x04, 0x17
        /*002a*/ 	.short	(.L_39 - .L_38)
.L_38:
        /*002c*/ 	.word	0x00000000
        /*0030*/ 	.short	0x0006
        /*0032*/ 	.short	0x0028
        /*0034*/ 	.byte	0x00, 0xf0, 0x11, 0x00


	//----- nvinfo : EIATTR_KPARAM_INFO
	.align		4
.L_39:
        /*0038*/ 	.byte	0x04, 0x17
        /*003a*/ 	.short	(.L_41 - .L_40)
.L_40:
        /*003c*/ 	.word	0x00000000
        /*0040*/ 	.short	0x0005
        /*0042*/ 	.short	0x0024
        /*0044*/ 	.byte	0x00, 0xf0, 0x11, 0x00


	//----- nvinfo : EIATTR_KPARAM_INFO
	.align		4
.L_41:
        /*0048*/ 	.byte	0x04, 0x17
        /*004a*/ 	.short	(.L_43 - .L_42)
.L_42:
        /*004c*/ 	.word	0x00000000
        /*0050*/ 	.short	0x0004
        /*0052*/ 	.short	0x0020
        /*0054*/ 	.byte	0x00, 0xf0, 0x11, 0x00


	//----- nvinfo : EIATTR_KPARAM_INFO
	.align		4
.L_43:
        /*0058*/ 	.byte	0x04, 0x17
        /*005a*/ 	.short	(.L_45 - .L_44)
.L_44:
        /*005c*/ 	.word	0x00000000
        /*0060*/ 	.short	0x0003
        /*0062*/ 	.short	0x0018
        /*0064*/ 	.byte	0x00, 0xf5, 0x21, 0x00


	//----- nvinfo : EIATTR_KPARAM_INFO
	.align		4
.L_45:
        /*0068*/ 	.byte	0x04, 0x17
        /*006a*/ 	.short	(.L_47 - .L_46)
.L_46:
        /*006c*/ 	.word	0x00000000
        /*0070*/ 	.short	0x0002
        /*0072*/ 	.short	0x0010
        /*0074*/ 	.byte	0x00, 0xf5, 0x21, 0x00


	//----- nvinfo : EIATTR_KPARAM_INFO
	.align		4
.L_47:
        /*0078*/ 	.byte	0x04, 0x17
        /*007a*/ 	.short	(.L_49 - .L_48)
.L_48:
        /*007c*/ 	.word	0x00000000
        /*0080*/ 	.short	0x0001
        /*0082*/ 	.short	0x0008
        /*0084*/ 	.byte	0x00, 0xf5, 0x21, 0x00


	//----- nvinfo : EIATTR_KPARAM_INFO
	.align		4
.L_49:
        /*0088*/ 	.byte	0x04, 0x17
        /*008a*/ 	.short	(.L_51 - .L_50)
.L_50:
        /*008c*/ 	.word	0x00000000
        /*0090*/ 	.short	0x0000
        /*0092*/ 	.short	0x0000
        /*0094*/ 	.byte	0x00, 0xf5, 0x21, 0x00


	//----- nvinfo : EIATTR_SPARSE_MMA_MASK
	.align		4
.L_51:
        /*0098*/ 	.byte	0x03, 0x50
        /*009a*/ 	.short	0x0000


	//----- nvinfo : EIATTR_MAXREG_COUNT
	.align		4
        /*009c*/ 	.byte	0x03, 0x1b
        /*009e*/ 	.short	0x00ff


	//----- nvinfo : EIATTR_MERCURY_ISA_VERSION
	.align		4
        /*00a0*/ 	.byte	0x03, 0x5f
        /*00a2*/ 	.short	0x0101


	//----- nvinfo : EIATTR_VRC_CTA_INIT_COUNT
	.align		4
        /*00a4*/ 	.byte	0x02, 0x4a
	.zero		1
	.zero		1


	//----- nvinfo : EIATTR_EXIT_INSTR_OFFSETS
	.align		4
        /*00a8*/ 	.byte	0x04, 0x1c
        /*00aa*/ 	.short	(.L_53 - .L_52)


	//   ....[0]....
.L_52:
        /*00ac*/ 	.word	0x000000c0


	//   ....[1]....
        /*00b0*/ 	.word	0x00000ce0


	//----- nvinfo : EIATTR_CBANK_PARAM_SIZE
	.align		4
.L_53:
        /*00b4*/ 	.byte	0x03, 0x19
        /*00b6*/ 	.short	0x0034


	//----- nvinfo : EIATTR_PARAM_CBANK
	.align		4
        /*00b8*/ 	.byte	0x04, 0x0a
        /*00ba*/ 	.short	(.L_55 - .L_54)
	.align		4
.L_54:
        /*00bc*/ 	.word	index@(.nv.constant0._Z11convolutionPKfS0_S0_Pfiiiii)
        /*00c0*/ 	.short	0x0380
        /*00c2*/ 	.short	0x0034


	//----- nvinfo : EIATTR_SW_WAR
	.align		4
.L_55:
        /*00c4*/ 	.byte	0x04, 0x36
        /*00c6*/ 	.short	(.L_57 - .L_56)
.L_56:
        /*00c8*/ 	.word	0x00000008
.L_57:


//--------------------- .nv.callgraph             --------------------------
	.section	.nv.callgraph,"",@"SHT_CUDA_CALLGRAPH"
	.align	4
	.sectionentsize	8
	.align		4
        /*0000*/ 	.word	0x00000000
	.align		4
        /*0004*/ 	.word	0xffffffff
	.align		4
        /*0008*/ 	.word	0x00000000
	.align		4
        /*000c*/ 	.word	0xfffffffe
	.align		4
        /*0010*/ 	.word	0x00000000
	.align		4
        /*0014*/ 	.word	0xfffffffd
	.align		4
        /*0018*/ 	.word	0x00000000
	.align		4
        /*001c*/ 	.word	0xfffffffc


//--------------------- .text._Z16maxPoolingKernelPKfPfiiii --------------------------
	.section	.text._Z16maxPoolingKernelPKfPfiiii,"ax",@progbits
	.align	128
        .global         _Z16maxPoolingKernelPKfPfiiii
        .type           _Z16maxPoolingKernelPKfPfiiii,@function
        .size           _Z16maxPoolingKernelPKfPfiiii,(.L_x_17 - _Z16maxPoolingKernelPKfPfiiii)
        .other          _Z16maxPoolingKernelPKfPfiiii,@"STO_CUDA_ENTRY STV_DEFAULT"
_Z16maxPoolingKernelPKfPfiiii:
.text._Z16maxPoolingKernelPKfPfiiii:
[----:B------:R-:W-:Y:S01]  /*0000*/  LDC R1, c[0x0][0x37c] ;  /* 0x0000df00ff017b82 */ /* 0x000fe20000000800 */
[----:B------:R-:W0:Y:S07]  /*0010*/  S2R R3, SR_TID.X ;  /* 0x0000000000037919 */ /* 0x000e2e0000002100 */
[----:B------:R-:W0:Y:S01]  /*0020*/  LDC R8, c[0x0][0x360] ;  /* 0x0000d800ff087b82 */ /* 0x000e220000000800 */
[----:B------:R-:W1:Y:S01]  /*0030*/  LDCU UR6, c[0x0][0x398] ;  /* 0x00007300ff0677ac */ /* 0x000e620008000800 */
[----:B------:R-:W2:Y:S06]  /*0040*/  S2R R0, SR_TID.Y ;  /* 0x0000000000007919 */ /* 0x000eac0000002200 */
[----:B------:R-:W0:Y:S08]  /*0050*/  S2UR UR4, SR_CTAID.X ;  /* 0x00000000000479c3 */ /* 0x000e300000002500 */
[----:B------:R-:W2:Y:S08]  /*0060*/  S2UR UR5, SR_CTAID.Y ;  /* 0x00000000000579c3 */ /* 0x000eb00000002600 */
[----:B------:R-:W2:Y:S01]  /*0070*/  LDC R7, c[0x0][0x364] ;  /* 0x0000d900ff077b82 */ /* 0x000ea20000000800 */
[----:B0-----:R-:W-:-:S02]  /*0080*/  IMAD R8, R8, UR4, R3 ;  /* 0x0000000408087c24 */ /* 0x001fc4000f8e0203 */
[----:B--2---:R-:W-:-:S05]  /*0090*/  IMAD R7, R7, UR5, R0 ;  /* 0x0000000507077c24 */ /* 0x004fca000f8e0200 */
[----:B------:R-:W-:-:S04]  /*00a0*/  VIMNMX R0, PT, PT, R8, R7, !PT ;  /* 0x0000000708007248 */ /* 0x000fc80007fe0100 */
[----:B-1----:R-:W-:-:S13]  /*00b0*/  ISETP.GE.AND P0, PT, R0, UR6, PT ;  /* 0x0000000600007c0c */ /* 0x002fda000bf06270 */
[----:B------:R-:W-:Y:S05]  /*00c0*/  @P0 EXIT ;  /* 0x000000000000094d */ /* 0x000fea0003800000 */
[----:B------:R-:W0:Y:S01]  /*00d0*/  LDC R0, c[0x0][0x39c] ;  /* 0x0000e700ff007b82 */ /* 0x000e220000000800 */
[----:B------:R-:W1:Y:S01]  /*00e0*/  LDCU.64 UR10, c[0x0][0x358] ;  /* 0x00006b00ff0a77ac */ /* 0x000e620008000a00 */
[----:B------:R-:W-:-:S06]  /*00f0*/  IMAD.MOV.U32 R10, RZ, RZ, -0x800001 ;  /* 0xff7fffffff0a7424 */ /* 0x000fcc00078e00ff */
[----:B------:R-:W2:Y:S01]  /*0100*/  S2UR UR8, SR_CTAID.Z ;  /* 0x00000000000879c3 */ /* 0x000ea20000002700 */
[----:B0-----:R-:W-:-:S13]  /*0110*/  ISETP.GE.AND P0, PT, R0, 0x1, PT ;  /* 0x000000010000780c */ /* 0x001fda0003f06270 */
[----:B-12---:R-:W-:Y:S05]  /*0120*/  @!P0 BRA `(.L_x_0) ;  /* 0x0000000400b08947 */ /* 0x006fea0003800000 */
[----:B------:R-:W0:Y:S01]  /*0130*/  LDCU UR4, c[0x0][0x394] ;  /* 0x00007280ff0477ac */ /* 0x000e220008000800 */
[C---:B------:R-:W-:Y:S01]  /*0140*/  LOP3.LUT R26, R0.reuse, 0xf, RZ, 0xc0, !PT ;  /* 0x0000000f001a7812 */ /* 0x040fe200078ec0ff */
[----:B------:R-:W-:Y:S01]  /*0150*/  IMAD.MOV.U32 R10, RZ, RZ, -0x800001 ;  /* 0xff7fffffff0a7424 */ /* 0x000fe200078e00ff */
[C---:B------:R-:W-:Y:S01]  /*0160*/  LOP3.LUT R25, R0.reuse, 0x7, RZ, 0xc0, !PT ;  /* 0x0000000700197812 */ /* 0x040fe200078ec0ff */
[----:B------:R-:W1:Y:S01]  /*0170*/  LDCU.64 UR6, c[0x0][0x380] ;  /* 0x00007000ff0677ac */ /* 0x000e620008000a00 */
[----:B------:R-:W-:Y:S01]  /*0180*/  LOP3.LUT R6, R0, 0x7ffffff0, RZ, 0xc0, !PT ;  /* 0x7ffffff000067812 */ /* 0x000fe200078ec0ff */
[----:B------:R-:W-:Y:S01]  /*0190*/  VIADD R2, R26, 0xffffffff ;  /* 0xffffffff1a027836 */ /* 0x000fe20000000000 */
[----:B------:R-:W-:Y:S01]  /*01a0*/  LOP3.LUT R24, R0, 0x3, RZ, 0xc0, !PT ;  /* 0x0000000300187812 */ /* 0x000fe200078ec0ff */
[----:B------:R-:W-:Y:S02]  /*01b0*/  VIADD R3, R25, 0xffffffff ;  /* 0xffffffff19037836 */ /* 0x000fe40000000000 */
[----:B------:R-:W-:Y:S01]  /*01c0*/  IMAD.MOV R4, RZ, RZ, -R6 ;  /* 0x000000ffff047224 */ /* 0x000fe200078e0a06 */
[----:B------:R-:W-:Y:S01]  /*01d0*/  ISETP.GE.U32.AND P0, PT, R2, 0x7, PT ;  /* 0x000000070200780c */ /* 0x000fe20003f06070 */
[----:B------:R-:W-:Y:S01]  /*01e0*/  IMAD R5, R7, R0, RZ ;  /* 0x0000000007057224 */ /* 0x000fe200078e02ff */
[----:B------:R-:W-:Y:S01]  /*01f0*/  ISETP.GE.U32.AND P1, PT, R3, 0x3, PT ;  /* 0x000000030300780c */ /* 0x000fe20003f26070 */
[----:B0-----:R-:W-:-:S02]  /*0200*/  UIMAD UR4, UR8, UR4, URZ ;  /* 0x00000004080472a4 */ /* 0x001fc4000f8e02ff */
[----:B-1----:R-:W-:-:S04]  /*0210*/  UIADD3 UR5, UP0, UPT, UR6, 0x20, URZ ;  /* 0x0000002006057890 */ /* 0x002fc8000ff1e0ff */
[----:B------:R-:W-:Y:S01]  /*0220*/  IMAD R0, R8, R0, UR4 ;  /* 0x0000000408007e24 */ /* 0x000fe2000f8e0200 */
[----:B------:R-:W-:Y:S01]  /*0230*/  UMOV UR4, URZ ;  /* 0x000000ff00047c82 */ /* 0x000fe20008000000 */
[----:B------:R-:W-:-:S12]  /*0240*/  UIADD3.X UR6, UPT, UPT, URZ, UR7, URZ, UP0, !UPT ;  /* 0x00000007ff067290 */ /* 0x000fd800087fe4ff */
.L_x_6:
[----:B------:R-:W0:Y:S01]  /*0250*/  LDCU UR7, c[0x0][0x39c] ;  /* 0x00007380ff0777ac */ /* 0x000e220008000800 */
[----:B------:R-:W-:Y:S02]  /*0260*/  VIADD R2, R0, UR4 ;  /* 0x0000000400027c36 */ /* 0x000fe40008000000 */
[----:B------:R-:W-:Y:S01]  /*0270*/  IMAD.MOV.U32 R12, RZ, RZ, RZ ;  /* 0x000000ffff0c7224 */ /* 0x000fe200078e00ff */
[----:B------:R-:W1:Y:S01]  /*0280*/  LDCU UR9, c[0x0][0x394] ;  /* 0x00007280ff0977ac */ /* 0x000e620008000800 */
[----:B------:R-:W-:Y:S02]  /*0290*/  UIADD3 UR4, UPT, UPT, UR4, 0x1, URZ ;  /* 0x0000000104047890 */ /* 0x000fe4000fffe0ff */
[----:B0-----:R-:W-:Y:S02]  /*02a0*/  UISETP.GE.U32.AND UP0, UPT, UR7, 0x10, UPT ;  /* 0x000000100700788c */ /* 0x001fe4000bf06070 */
[----:B------:R-:W-:Y:S01]  /*02b0*/  UISETP.NE.AND UP1, UPT, UR4, UR7, UPT ;  /* 0x000000070400728c */ /* 0x000fe2000bf25270 */
[----:B-1----:R-:W-:-:S06]  /*02c0*/  IMAD R9, R2, UR9, R5 ;  /* 0x0000000902097c24 */ /* 0x002fcc000f8e0205 */
[----:B------:R-:W-:Y:S05]  /*02d0*/  BRA.U !UP0, `(.L_x_1) ;  /* 0x0000000108887547 */ /* 0x000fea000b800000 */
[----:B------:R-:W-:Y:S02]  /*02e0*/  IMAD.MOV.U32 R12, RZ, RZ, R9 ;  /* 0x000000ffff0c7224 */ /* 0x000fe400078e0009 */
[----:B------:R-:W-:-:S07]  /*02f0*/  IMAD.MOV.U32 R11, RZ, RZ, R4 ;  /* 0x000000ffff0b7224 */ /* 0x000fce00078e0004 */
.L_x_2:
[----:B------:R-:W-:Y:S02]  /*0300*/  IMAD.U32 R2, RZ, RZ, UR5 ;  /* 0x00000005ff027e24 */ /* 0x000fe4000f8e00ff */
[----:B------:R-:W-:Y:S02]  /*0310*/  IMAD.U32 R3, RZ, RZ, UR6 ;  /* 0x00000006ff037e24 */ /* 0x000fe4000f8e00ff */
[----:B------:R-:W-:-:S05]  /*0320*/  IMAD.WIDE R2, R12, 0x4, R2 ;  /* 0x000000040c027825 */ /* 0x000fca00078e0202 */
[----:B------:R-:W2:Y:S04]  /*0330*/  LDG.E R19, desc[UR10][R2.64+-0x20] ;  /* 0xffffe00a02137981 */ /* 0x000ea8000c1e1900 */
[----:B------:R-:W2:Y:S04]  /*0340*/  LDG.E R20, desc[UR10][R2.64+-0x1c] ;  /* 0xffffe40a02147981 */ /* 0x000ea8000c1e1900 */
[----:B------:R-:W3:Y:S04]  /*0350*/  LDG.E R21, desc[UR10][R2.64+-0x18] ;  /* 0xffffe80a02157981 */ /* 0x000ee8000c1e1900 */
[----:B------:R-:W3:Y:S04]  /*0360*/  LDG.E R22, desc[UR10][R2.64+-0x14] ;  /* 0xffffec0a02167981 */ /* 0x000ee8000c1e1900 */
[----:B------:R-:W4:Y:S04]  /*0370*/  LDG.E R14, desc[UR10][R2.64+-0x10] ;  /* 0xfffff00a020e7981 */ /* 0x000f28000c1e1900 */
[----:B------:R-:W4:Y:S04]  /*0380*/  LDG.E R13, desc[UR10][R2.64+-0xc] ;  /* 0xfffff40a020d7981 */ /* 0x000f28000c1e1900 */
[----:B------:R-:W5:Y:S04]  /*0390*/  LDG.E R15, desc[UR10][R2.64+-0x8] ;  /* 0xfffff80a020f7981 */ /* 0x000f68000c1e1900 */
[----:B------:R-:W5:Y:S04]  /*03a0*/  LDG.E R18, desc[UR10][R2.64+-0x4] ;  /* 0xfffffc0a02127981 */ /* 0x000f68000c1e1900 */
[----:B------:R-:W5:Y:S04]  /*03b0*/  LDG.E R17, desc[UR10][R2.64] ;  /* 0x0000000a02117981 */ /* 0x000f68000c1e1900 */
[----:B------:R-:W5:Y:S04]  /*03c0*/  LDG.E R16, desc[UR10][R2.64+0x4] ;  /* 0x0000040a02107981 */ /* 0x000f68000c1e1900 */
[----:B------:R-:W5:Y:S01]  /*03d0*/  LDG.E R23, desc[UR10][R2.64+0x1c] ;  /* 0x00001c0a02177981 */ /* 0x000f62000c1e1900 */
[----:B--2---:R-:W-:-:S03]  /*03e0*/  FMNMX3 R20, R10, R19, R20, !PT ;  /* 0x000000130a147276 */ /* 0x004fc60007800014 */
[----:B------:R-:W2:Y:S04]  /*03f0*/  LDG.E R19, desc[UR10][R2.64+0x8] ;  /* 0x0000080a02137981 */ /* 0x000ea8000c1e1900 */
[----:B------:R-:W2:Y:S01]  /*0400*/  LDG.E R10, desc[UR10][R2.64+0xc] ;  /* 0x00000c0a020a7981 */ /* 0x000ea2000c1e1900 */
[----:B---3--:R-:W-:-:S03]  /*0410*/  FMNMX3 R27, R20, R21, R22, !PT ;  /* 0x00000015141b7276 */ /* 0x008fc60007800016 */
[----:B------:R-:W3:Y:S04]  /*0420*/  LDG.E R22, desc[UR10][R2.64+0x10] ;  /* 0x0000100a02167981 */ /* 0x000ee8000c1e1900 */
[----:B------:R-:W3:Y:S04]  /*0430*/  LDG.E R21, desc[UR10][R2.64+0x14] ;  /* 0x0000140a02157981 */ /* 0x000ee8000c1e1900 */
[----:B------:R-:W3:Y:S01]  /*0440*/  LDG.E R20, desc[UR10][R2.64+0x18] ;  /* 0x0000180a02147981 */ /* 0x000ee2000c1e1900 */
[----:B----4-:R-:W-:Y:S01]  /*0450*/  FMNMX3 R13, R27, R14, R13, !PT ;  /* 0x0000000e1b0d7276 */ /* 0x010fe2000780000d */
[----:B------:R-:W-:-:S03]  /*0460*/  VIADD R11, R11, 0x10 ;  /* 0x000000100b0b7836 */ /* 0x000fc60000000000 */
[----:B-----5:R-:W-:Y:S02]  /*0470*/  FMNMX3 R13, R13, R15, R18, !PT ;  /* 0x0000000f0d0d7276 */ /* 0x020fe40007800012 */
[----:B------:R-:W-:Y:S02]  /*0480*/  ISETP.NE.AND P2, PT, R11, RZ, PT ;  /* 0x000000ff0b00720c */ /* 0x000fe40003f45270 */
[----:B------:R-:W-:Y:S01]  /*0490*/  FMNMX3 R13, R13, R17, R16, !PT ;  /* 0x000000110d0d7276 */ /* 0x000fe20007800010 */
[----:B------:R-:W-:-:S03]  /*04a0*/  VIADD R12, R12, 0x10 ;  /* 0x000000100c0c7836 */ /* 0x000fc60000000000 */
[----:B--2---:R-:W-:-:S04]  /*04b0*/  FMNMX3 R10, R13, R19, R10, !PT ;  /* 0x000000130d0a7276 */ /* 0x004fc8000780000a */
[----:B---3--:R-:W-:-:S04]  /*04c0*/  FMNMX3 R10, R10, R22, R21, !PT ;  /* 0x000000160a0a7276 */ /* 0x008fc80007800015 */
[----:B------:R-:W-:Y:S01]  /*04d0*/  FMNMX3 R10, R10, R20, R23, !PT ;  /* 0x000000140a0a7276 */ /* 0x000fe20007800017 */
[----:B------:R-:W-:Y:S06]  /*04e0*/  @P2 BRA `(.L_x_2) ;  /* 0xfffffffc00842947 */ /* 0x000fec000383ffff */
[----:B------:R-:W-:-:S07]  /*04f0*/  IMAD.MOV.U32 R12, RZ, RZ, R6 ;  /* 0x000000ffff0c7224 */ /* 0x000fce00078e0006 */
.L_x_1:
[----:B------:R-:W-:-:S13]  /*0500*/  ISETP.NE.AND P2, PT, R26, RZ, PT ;  /* 0x000000ff1a00720c */ /* 0x000fda0003f45270 */
[----:B------:R-:W-:Y:S05]  /*0510*/  @!P2 BRA `(.L_x_3) ;  /* 0x0000000000b0a947 */ /* 0x000fea0003800000 */
[----:B------:R-:W-:Y:S01]  /*0520*/  ISETP.NE.AND P2, PT, R25, RZ, PT ;  /* 0x000000ff1900720c */ /* 0x000fe20003f45270 */
[----:B------:R-:W-:-:S12]  /*0530*/  @!P0 BRA `(.L_x_4) ;  /* 0x0000000000408947 */ /* 0x000fd80003800000 */
[----:B------:R-:W0:Y:S01]  /*0540*/  LDC.64 R2, c[0x0][0x380] ;  /* 0x0000e000ff027b82 */ /* 0x000e220000000a00 */
[----:B------:R-:W-:-:S04]  /*0550*/  IMAD.IADD R11, R9, 0x1, R12 ;  /* 0x00000001090b7824 */ /* 0x000fc800078e020c */
[----:B0-----:R-:W-:-:S05]  /*0560*/  IMAD.WIDE R2, R11, 0x4, R2 ;  /* 0x000000040b027825 */ /* 0x001fca00078e0202 */
[----:B------:R-:W2:Y:S04]  /*0570*/  LDG.E R11, desc[UR10][R2.64] ;  /* 0x0000000a020b7981 */ /* 0x000ea8000c1e1900 */
[----:B------:R-:W2:Y:S04]  /*0580*/  LDG.E R13, desc[UR10][R2.64+0x4] ;  /* 0x0000040a020d7981 */ /* 0x000ea8000c1e1900 */
[----:B------:R-:W3:Y:S04]  /*0590*/  LDG.E R14, desc[UR10][R2.64+0x8] ;  /* 0x0000080a020e7981 */ /* 0x000ee8000c1e1900 */
[----:B------:R-:W3:Y:S04]  /*05a0*/  LDG.E R15, desc[UR10][R2.64+0xc] ;  /* 0x00000c0a020f7981 */ /* 0x000ee8000c1e1900 */
[----:B------:R-:W4:Y:S04]  /*05b0*/  LDG.E R16, desc[UR10][R2.64+0x10] ;  /* 0x0000100a02107981 */ /* 0x000f28000c1e1900 */
[----:B------:R-:W4:Y:S04]  /*05c0*/  LDG.E R17, desc[UR10][R2.64+0x14] ;  /* 0x0000140a02117981 */ /* 0x000f28000c1e1900 */
[----:B------:R-:W5:Y:S04]  /*05d0*/  LDG.E R18, desc[UR10][R2.64+0x18] ;  /* 0x0000180a02127981 */ /* 0x000f68000c1e1900 */
[----:B------:R-:W5:Y:S01]  /*05e0*/  LDG.E R19, desc[UR10][R2.64+0x1c] ;  /* 0x00001c0a02137981 */ /* 0x000f62000c1e1900 */
[----:B------:R-:W-:Y:S01]  /*05f0*/  VIADD R12, R12, 0x8 ;  /* 0x000000080c0c7836 */ /* 0x000fe20000000000 */
[----:B--2---:R-:W-:-:S04]  /*0600*/  FMNMX3 R11, R10, R11, R13, !PT ;  /* 0x0000000b0a0b7276 */ /* 0x004fc8000780000d */
[----:B---3--:R-:W-:-:S04]  /*0610*/  FMNMX3 R11, R11, R14, R15, !PT ;  /* 0x0000000e0b0b7276 */ /* 0x008fc8000780000f */
[----:B----4-:R-:W-:-:S04]  /*0620*/  FMNMX3 R11, R11, R16, R17, !PT ;  /* 0x000000100b0b7276 */ /* 0x010fc80007800011 */
[----:B-----5:R-:W-:-:S07]  /*0630*/  FMNMX3 R10, R11, R18, R19, !PT ;  /* 0x000000120b0a7276 */ /* 0x020fce0007800013 */
.L_x_4:
        /* <DEDUP_REMOVED lines=9> */
[----:B------:R-:W3:Y:S01]  /*06d0*/  LDG.E R14, desc[UR10][R2.64+0xc] ;  /* 0x00000c0a020e7981 */ /* 0x000ee2000c1e1900 */
[----:B------:R-:W-:Y:S01]  /*06e0*/  VIADD R12, R12, 0x4 ;  /* 0x000000040c0c7836 */ /* 0x000fe20000000000 */
[----:B--2---:R-:W-:-:S04]  /*06f0*/  FMNMX3 R10, R10, R11, R13, !PT ;  /* 0x0000000b0a0a7276 */ /* 0x004fc8000780000d */
[----:B---3--:R-:W-:-:S07]  /*0700*/  FMNMX3 R10, R10, R15, R14, !PT ;  /* 0x0000000f0a0a7276 */ /* 0x008fce000780000e */
.L_x_5:
[----:B------:R-:W-:Y:S05]  /*0710*/  @!P2 BRA `(.L_x_3) ;  /* 0x000000000030a947 */ /* 0x000fea0003800000 */
[----:B------:R-:W0:Y:S01]  /*0720*/  LDC.64 R2, c[0x0][0x380] ;  /* 0x0000e000ff027b82 */ /* 0x000e220000000a00 */
[----:B------:R-:W-:-:S04]  /*0730*/  IMAD.IADD R9, R9, 0x1, R12 ;  /* 0x0000000109097824 */ /* 0x000fc800078e020c */
[----:B0-----:R-:W-:-:S05]  /*0740*/  IMAD.WIDE R2, R9, 0x4, R2 ;  /* 0x0000000409027825 */ /* 0x001fca00078e0202 */
[----:B------:R-:W2:Y:S01]  /*0750*/  LDG.E R9, desc[UR10][R2.64] ;  /* 0x0000000a02097981 */ /* 0x000ea2000c1e1900 */
[----:B------:R-:W-:Y:S02]  /*0760*/  ISETP.NE.AND P2, PT, R24, 0x1, PT ;  /* 0x000000011800780c */ /* 0x000fe40003f45270 */
[----:B--2---:R-:W-:-:S11]  /*0770*/  FMNMX R10, R10, R9, !PT ;  /* 0x000000090a0a7209 */ /* 0x004fd60007800000 */
[----:B------:R-:W-:Y:S05]  /*0780*/  @!P2 BRA `(.L_x_3) ;  /* 0x000000000014a947 */ /* 0x000fea0003800000 */
[----:B------:R-:W-:Y:S01]  /*0790*/  ISETP.NE.AND P2, PT, R24, 0x2, PT ;  /* 0x000000021800780c */ /* 0x000fe20003f45270 */
[----:B------:R-:W2:-:S12]  /*07a0*/  LDG.E R9, desc[UR10][R2.64+0x4] ;  /* 0x0000040a02097981 */ /* 0x000e98000c1e1900 */
[----:B------:R-:W3:Y:S01]  /*07b0*/  @P2 LDG.E R11, desc[UR10][R2.64+0x8] ;  /* 0x0000080a020b2981 */ /* 0x000ee2000c1e1900 */
[----:B--2---:R-:W-:-:S04]  /*07c0*/  FMNMX R10, R10, R9, !PT ;  /* 0x000000090a0a7209 */ /* 0x004fc80007800000 */
[----:B---3--:R-:W-:-:S07]  /*07d0*/  @P2 FMNMX R10, R10, R11, !PT ;  /* 0x0000000b0a0a2209 */ /* 0x008fce0007800000 */
.L_x_3:
[----:B------:R-:W-:Y:S05]  /*07e0*/  BRA.U UP1, `(.L_x_6) ;  /* 0xfffffff901987547 */ /* 0x000fea000b83ffff */
.L_x_0:
[----:B------:R-:W0:Y:S08]  /*07f0*/  LDC R5, c[0x0][0x398] ;  /* 0x0000e600ff057b82 */ /* 0x000e300000000800 */
[----:B------:R-:W1:Y:S01]  /*0800*/  LDC.64 R2, c[0x0][0x388] ;  /* 0x0000e200ff027b82 */ /* 0x000e620000000a00 */
[----:B0-----:R-:W-:-:S04]  /*0810*/  IMAD R8, R5, UR8, R8 ;  /* 0x0000000805087c24 */ /* 0x001fc8000f8e0208 */
[----:B------:R-:W-:-:S04]  /*0820*/  IMAD R7, R8, R5, R7 ;  /* 0x0000000508077224 */ /* 0x000fc800078e0207 */
[----:B-1----:R-:W-:-:S05]  /*0830*/  IMAD.WIDE R2, R7, 0x4, R2 ;  /* 0x0000000407027825 */ /* 0x002fca00078e0202 */
[----:B------:R-:W-:Y:S01]  /*0840*/  STG.E desc[UR10][R2.64], R10 ;  /* 0x0000000a02007986 */ /* 0x000fe2000c10190a */
[----:B------:R-:W-:Y:S05]  /*0850*/  EXIT ;  /* 0x000000000000794d */ /* 0x000fea0003800000 */
.L_x_7:
[----:B------:R-:W-:-:S00]  /*0860*/  BRA `(.L_x_7) ;  /* 0xfffffffc00fc7947 */ /* 0x000fc0000383ffff */
[----:B------:R-:W-:-:S00]  /*0870*/  NOP ;  /* 0x0000000000007918 */ /* 0x000fc00000000000 */
        /* <DEDUP_REMOVED lines=8> */
.L_x_17:


//--------------------- .text._Z11convolutionPKfS0_S0_Pfiiiii --------------------------
	.section	.text._Z11convolutionPKfS0_S0_Pfiiiii,"ax",@progbits
	.align	128
        .global         _Z11convolutionPKfS0_S0_Pfiiiii
        .type           _Z11convolutionPKfS0_S0_Pfiiiii,@function
        .size           _Z11convolutionPKfS0_S0_Pfiiiii,(.L_x_18 - _Z11convolutionPKfS0_S0_Pfiiiii)
        .other          _Z11convolutionPKfS0_S0_Pfiiiii,@"STO_CUDA_ENTRY STV_DEFAULT"
_Z11convolutionPKfS0_S0_Pfiiiii:
.text._Z11convolutionPKfS0_S0_Pfiiiii:
[----:B------:R-:W-:Y:S01]  /*0000*/  LDC R1, c[0x0][0x37c] ;  /* 0x0000df00ff017b82 */ /* 0x000fe20000000800 */
[----:B------:R-:W0:Y:S07]  /*0010*/  S2R R3, SR_TID.X ;  /* 0x0000000000037919 */ /* 0x000e2e0000002100 */
[----:B------:R-:W0:Y:S01]  /*0020*/  S2UR UR4, SR_CTAID.X ;  /* 0x00000000000479c3 */ /* 0x000e220000002500 */
[----:B------:R-:W1:Y:S01]  /*0030*/  LDCU UR6, c[0x0][0x3ac] ;  /* 0x00007580ff0677ac */ /* 0x000e620008000800 */
[----:B------:R-:W2:Y:S06]  /*0040*/  S2R R5, SR_TID.Y ;  /* 0x0000000000057919 */ /* 0x000eac0000002200 */
[----:B------:R-:W0:Y:S08]  /*0050*/  LDC R0, c[0x0][0x360] ;  /* 0x0000d800ff007b82 */ /* 0x000e300000000800 */
        /* <DEDUP_REMOVED lines=8> */
[----:B------:R-:W1:Y:S01]  /*00e0*/  S2R R5, SR_CTAID.Z ;  /* 0x0000000000057919 */ /* 0x000e620000002700 */
[----:B------:R-:W2:Y:S01]  /*00f0*/  LDCU.64 UR10, c[0x0][0x358] ;  /* 0x00006b00ff0a77ac */ /* 0x000ea20008000a00 */
[----:B------:R-:W-:-:S05]  /*0100*/  HFMA2 R18, -RZ, RZ, 0, 0 ;  /* 0x00000000ff127431 */ /* 0x000fca00000001ff */
[----:B------:R-:W3:Y:S01]  /*0110*/  LDC R2, c[0x0][0x3a0] ;  /* 0x0000e800ff027b82 */ /* 0x000ee20000000800 */
[----:B0-----:R-:W-:-:S04]  /*0120*/  ISETP.GE.AND P0, PT, R8, 0x1, PT ;  /* 0x000000010800780c */ /* 0x001fc80003f06270 */
[----:B---3--:R-:W-:-:S13]  /*0130*/  ISETP.LT.OR P0, PT, R2, 0x1, !P0 ;  /* 0x000000010200780c */ /* 0x008fda0004701670 */
[----:B-12---:R-:W-:Y:S05]  /*0140*/  @P0 BRA `(.L_x_8) ;  /* 0x0000000800bc0947 */ /* 0x006fea0003800000 */
[----:B------:R-:W0:Y:S01]  /*0150*/  LDCU.128 UR4, c[0x0][0x380] ;  /* 0x00007000ff0477ac */ /* 0x000e220008000c00 */
[C---:B------:R-:W-:Y:S02]  /*0160*/  LOP3.LUT R6, R8.reuse, 0x7ffffff0, RZ, 0xc0, !PT ;  /* 0x7ffffff008067812 */ /* 0x040fe400078ec0ff */
[C---:B------:R-:W-:Y:S02]  /*0170*/  LOP3.LUT R4, R8.reuse, 0xf, RZ, 0xc0, !PT ;  /* 0x0000000f08047812 */ /* 0x040fe400078ec0ff */
[C---:B------:R-:W-:Y:S02]  /*0180*/  LOP3.LUT R7, R8.reuse, 0x7, RZ, 0xc0, !PT ;  /* 0x0000000708077812 */ /* 0x040fe400078ec0ff */
[----:B------:R-:W-:Y:S02]  /*0190*/  LOP3.LUT R8, R8, 0x3, RZ, 0xc0, !PT ;  /* 0x0000000308087812 */ /* 0x000fe400078ec0ff */
[----:B------:R-:W-:Y:S02]  /*01a0*/  MOV R18, RZ ;  /* 0x000000ff00127202 */ /* 0x000fe40000000f00 */
[----:B------:R-:W-:Y:S01]  /*01b0*/  IADD3 R9, PT, PT, -R6, RZ, RZ ;  /* 0x000000ff06097210 */ /* 0x000fe20007ffe1ff */
[----:B0-----:R-:W-:-:S02]  /*01c0*/  UIADD3 UR8, UP0, UPT, UR4, 0x20, URZ ;  /* 0x0000002004087890 */ /* 0x001fc4000ff1e0ff */
[----:B------:R-:W-:Y:S02]  /*01d0*/  UIADD3 UR6, UP1, UPT, UR6, 0x20, URZ ;  /* 0x0000002006067890 */ /* 0x000fe4000ff3e0ff */
[----:B------:R-:W-:Y:S02]  /*01e0*/  UIADD3.X UR9, UPT, UPT, URZ, UR5, URZ, UP0, !UPT ;  /* 0x00000005ff097290 */ /* 0x000fe400087fe4ff */
[----:B------:R-:W-:Y:S01]  /*01f0*/  UIADD3.X UR7, UPT, UPT, URZ, UR7, URZ, UP1, !UPT ;  /* 0x00000007ff077290 */ /* 0x000fe20008ffe4ff */
[----:B------:R-:W-:-:S11]  /*0200*/  UMOV UR4, URZ ;  /* 0x000000ff00047c82 */ /* 0x000fd60008000000 */
.L_x_15:
[----:B------:R-:W0:Y:S01]  /*0210*/  LDC R11, c[0x0][0x3a8] ;  /* 0x0000ea00ff0b7b82 */ /* 0x000e220000000800 */
[----:B------:R-:W-:-:S07]  /*0220*/  UMOV UR5, URZ ;  /* 0x000000ff00057c82 */ /* 0x000fce0008000000 */
[----:B------:R-:W1:Y:S01]  /*0230*/  LDC R2, c[0x0][0x3a0] ;  /* 0x0000e800ff027b82 */ /* 0x000e620000000800 */
[----:B0-----:R-:W-:Y:S02]  /*0240*/  IMAD R10, R11, UR4, R0 ;  /* 0x000000040b0a7c24 */ /* 0x001fe4000f8e0200 */
[----:B-1----:R-:W-:Y:S01]  /*0250*/  IMAD R11, R5, R2, UR4 ;  /* 0x00000004050b7e24 */ /* 0x002fe2000f8e0202 */
[----:B------:R-:W-:-:S06]  /*0260*/  UIADD3 UR4, UPT, UPT, UR4, 0x1, URZ ;  /* 0x0000000104047890 */ /* 0x000fcc000fffe0ff */
[----:B------:R-:W-:-:S13]  /*0270*/  ISETP.NE.AND P0, PT, R2, UR4, PT ;  /* 0x0000000402007c0c */ /* 0x000fda000bf05270 */
.L_x_14:
[----:B------:R-:W0:Y:S01]  /*0280*/  LDC R13, c[0x0][0x3b0] ;  /* 0x0000ec00ff0d7b82 */ /* 0x000e220000000800 */
[----:B------:R-:W1:Y:S01]  /*0290*/  LDCU UR12, c[0x0][0x3a8] ;  /* 0x00007500ff0c77ac */ /* 0x000e620008000800 */
[----:B------:R-:W-:-:S05]  /*02a0*/  IADD3 R2, PT, PT, R10, UR5, RZ ;  /* 0x000000050a027c10 */ /* 0x000fca000fffe0ff */
[----:B-1----:R-:W-:Y:S01]  /*02b0*/  IMAD R2, R2, UR12, R3 ;  /* 0x0000000c02027c24 */ /* 0x002fe2000f8e0203 */
[----:B0-----:R-:W-:Y:S01]  /*02c0*/  ISETP.GE.U32.AND P2, PT, R13, 0x10, PT ;  /* 0x000000100d00780c */ /* 0x001fe20003f46070 */
[----:B------:R-:W-:Y:S01]  /*02d0*/  IMAD R12, R11, R13, UR5 ;  /* 0x000000050b0c7e24 */ /* 0x000fe2000f8e020d */
[----:B------:R-:W-:-:S03]  /*02e0*/  UIADD3 UR5, UPT, UPT, UR5, 0x1, URZ ;  /* 0x0000000105057890 */ /* 0x000fc6000fffe0ff */
[----:B------:R-:W-:-:S03]  /*02f0*/  IMAD R12, R12, R13, RZ ;  /* 0x0000000d0c0c7224 */ /* 0x000fc600078e02ff */
[----:B------:R-:W-:Y:S01]  /*0300*/  ISETP.NE.AND P1, PT, R13, UR5, PT ;  /* 0x000000050d007c0c */ /* 0x000fe2000bf25270 */
[----:B------:R-:W-:-:S04]  /*0310*/  HFMA2 R13, -RZ, RZ, 0, 0 ;  /* 0x00000000ff0d7431 */ /* 0x000fc800000001ff */
[----:B------:R-:W-:Y:S08]  /*0320*/  @!P2 BRA `(.L_x_9) ;  /* 0x0000000000fca947 */ /* 0x000ff00003800000 */
[----:B------:R-:W-:Y:S02]  /*0330*/  MOV R13, R12 ;  /* 0x0000000c000d7202 */ /* 0x000fe40000000f00 */
[----:B------:R-:W-:Y:S02]  /*0340*/  MOV R21, R2 ;  /* 0x0000000200157202 */ /* 0x000fe40000000f00 */
[----:B------:R-:W-:-:S07]  /*0350*/  MOV R19, R9 ;  /* 0x0000000900137202 */ /* 0x000fce0000000f00 */
.L_x_10:
[----:B------:R-:W-:Y:S02]  /*0360*/  MOV R16, UR8 ;  /* 0x0000000800107c02 */ /* 0x000fe40008000f00 */
[----:B------:R-:W-:Y:S02]  /*0370*/  MOV R17, UR9 ;  /* 0x0000000900117c02 */ /* 0x000fe40008000f00 */
[----:B------:R-:W-:Y:S02]  /*0380*/  MOV R14, UR6 ;  /* 0x00000006000e7c02 */ /* 0x000fe40008000f00 */
[----:B------:R-:W-:Y:S01]  /*0390*/  MOV R15, UR7 ;  /* 0x00000007000f7c02 */ /* 0x000fe20008000f00 */
[----:B------:R-:W-:-:S04]  /*03a0*/  IMAD.WIDE R16, R21, 0x4, R16 ;  /* 0x0000000415107825 */ /* 0x000fc800078e0210 */
[----:B------:R-:W-:Y:S01]  /*03b0*/  IMAD.WIDE R14, R13, 0x4, R14 ;  /* 0x000000040d0e7825 */ /* 0x000fe200078e020e */
        /* <DEDUP_REMOVED lines=8> */
[----:B--2---:R-:W-:-:S03]  /*0440*/  FFMA R22, R25, R22, R18 ;  /* 0x0000001619167223 */ /* 0x004fc60000000012 */
[----:B------:R-:W2:Y:S04]  /*0450*/  LDG.E R25, desc[UR10][R16.64+-0x14] ;  /* 0xffffec0a10197981 */ /* 0x000ea8000c1e1900 */
[----:B------:R-:W5:Y:S01]  /*0460*/  LDG.E R18, desc[UR10][R16.64+-0xc] ;  /* 0xfffff40a10127981 */ /* 0x000f62000c1e1900 */
[----:B---3--:R-:W-:-:S03]  /*0470*/  FFMA R27, R27, R24, R22 ;  /* 0x000000181b1b7223 */ /* 0x008fc60000000016 */
[----:B------:R-:W2:Y:S04]  /*0480*/  LDG.E R22, desc[UR10][R14.64+-0x14] ;  /* 0xffffec0a0e167981 */ /* 0x000ea8000c1e1900 */
[----:B------:R-:W3:Y:S01]  /*0490*/  LDG.E R24, desc[UR10][R14.64+-0x10] ;  /* 0xfffff00a0e187981 */ /* 0x000ee2000c1e1900 */
[----:B----4-:R-:W-:-:S03]  /*04a0*/  FFMA R20, R20, R23, R27 ;  /* 0x0000001714147223 */ /* 0x010fc6000000001b */
[----:B------:R-:W3:Y:S04]  /*04b0*/  LDG.E R27, desc[UR10][R16.64+-0x10] ;  /* 0xfffff00a101b7981 */ /* 0x000ee8000c1e1900 */
[----:B------:R-:W5:Y:S01]  /*04c0*/  LDG.E R23, desc[UR10][R14.64+-0xc] ;  /* 0xfffff40a0e177981 */ /* 0x000f62000c1e1900 */
[----:B--2---:R-:W-:-:S03]  /*04d0*/  FFMA R20, R25, R22, R20 ;  /* 0x0000001619147223 */ /* 0x004fc60000000014 */
[----:B------:R-:W2:Y:S04]  /*04e0*/  LDG.E R22, desc[UR10][R14.64+-0x8] ;  /* 0xfffff80a0e167981 */ /* 0x000ea8000c1e1900 */
[----:B------:R-:W4:Y:S01]  /*04f0*/  LDG.E R25, desc[UR10][R16.64+-0x4] ;  /* 0xfffffc0a10197981 */ /* 0x000f22000c1e1900 */
[----:B---3--:R-:W-:-:S03]  /*0500*/  FFMA R27, R27, R24, R20 ;  /* 0x000000181b1b7223 */ /* 0x008fc60000000014 */
[----:B------:R-:W2:Y:S04]  /*0510*/  LDG.E R20, desc[UR10][R16.64+-0x8] ;  /* 0xfffff80a10147981 */ /* 0x000ea8000c1e1900 */
[----:B------:R-:W4:Y:S01]  /*0520*/  LDG.E R24, desc[UR10][R14.64+-0x4] ;  /* 0xfffffc0a0e187981 */ /* 0x000f22000c1e1900 */
[----:B-----5:R-:W-:-:S03]  /*0530*/  FFMA R27, R18, R23, R27 ;  /* 0x00000017121b7223 */ /* 0x020fc6000000001b */
[----:B------:R-:W3:Y:S04]  /*0540*/  LDG.E R18, desc[UR10][R16.64] ;  /* 0x0000000a10127981 */ /* 0x000ee8000c1e1900 */
[----:B------:R-:W3:Y:S01]  /*0550*/  LDG.E R23, desc[UR10][R14.64] ;  /* 0x0000000a0e177981 */ /* 0x000ee2000c1e1900 */
[----:B--2---:R-:W-:-:S03]  /*0560*/  FFMA R20, R20, R22, R27 ;  /* 0x0000001614147223 */ /* 0x004fc6000000001b */
[----:B------:R-:W2:Y:S01]  /*0570*/  LDG.E R22, desc[UR10][R14.64+0x4] ;  /* 0x0000040a0e167981 */ /* 0x000ea2000c1e1900 */
[----:B----4-:R-:W-:-:S03]  /*0580*/  FFMA R25, R25, R24, R20 ;  /* 0x0000001819197223 */ /* 0x010fc60000000014 */
[----:B------:R-:W2:Y:S04]  /*0590*/  LDG.E R20, desc[UR10][R16.64+0x4] ;  /* 0x0000040a10147981 */ /* 0x000ea8000c1e1900 */
[----:B------:R-:W4:Y:S04]  /*05a0*/  LDG.E R27, desc[UR10][R16.64+0x8] ;  /* 0x0000080a101b7981 */ /* 0x000f28000c1e1900 */
[----:B------:R-:W4:Y:S01]  /*05b0*/  LDG.E R24, desc[UR10][R14.64+0x8] ;  /* 0x0000080a0e187981 */ /* 0x000f22000c1e1900 */
[----:B---3--:R-:W-:-:S03]  /*05c0*/  FFMA R25, R18, R23, R25 ;  /* 0x0000001712197223 */ /* 0x008fc60000000019 */
[----:B------:R-:W3:Y:S04]  /*05d0*/  LDG.E R23, desc[UR10][R16.64+0xc] ;  /* 0x00000c0a10177981 */ /* 0x000ee8000c1e1900 */
[----:B------:R-:W3:Y:S01]  /*05e0*/  LDG.E R18, desc[UR10][R14.64+0xc] ;  /* 0x00000c0a0e127981 */ /* 0x000ee2000c1e1900 */
[----:B--2---:R-:W-:-:S03]  /*05f0*/  FFMA R20, R20, R22, R25 ;  /* 0x0000001614147223 */ /* 0x004fc60000000019 */
[----:B------:R-:W2:Y:S04]  /*0600*/  LDG.E R25, desc[UR10][R14.64+0x10] ;  /* 0x0000100a0e197981 */ /* 0x000ea8000c1e1900 */
[----:B------:R-:W5:Y:S01]  /*0610*/  LDG.E R22, desc[UR10][R14.64+0x14] ;  /* 0x0000140a0e167981 */ /* 0x000f62000c1e1900 */
[----:B----4-:R-:W-:-:S03]  /*0620*/  FFMA R24, R27, R24, R20 ;  /* 0x000000181b187223 */ /* 0x010fc60000000014 */
[----:B------:R-:W2:Y:S01]  /*0630*/  LDG.E R20, desc[UR10][R16.64+0x10] ;  /* 0x0000100a10147981 */ /* 0x000ea2000c1e1900 */
[----:B---3--:R-:W-:-:S03]  /*0640*/  FFMA R27, R23, R18, R24 ;  /* 0x00000012171b7223 */ /* 0x008fc60000000018 */
[----:B------:R-:W3:Y:S04]  /*0650*/  LDG.E R18, desc[UR10][R16.64+0x18] ;  /* 0x0000180a10127981 */ /* 0x000ee8000c1e1900 */
[----:B------:R-:W3:Y:S04]  /*0660*/  LDG.E R23, desc[UR10][R14.64+0x18] ;  /* 0x0000180a0e177981 */ /* 0x000ee8000c1e1900 */
[----:B------:R-:W4:Y:S01]  /*0670*/  LDG.E R24, desc[UR10][R16.64+0x1c] ;  /* 0x00001c0a10187981 */ /* 0x000f22000c1e1900 */
[----:B------:R-:W-:-:S04]  /*0680*/  IADD3 R19, PT, PT, R19, 0x10, RZ ;  /* 0x0000001013137810 */ /* 0x000fc80007ffe0ff */
[----:B------:R-:W-:Y:S02]  /*0690*/  ISETP.NE.AND P2, PT, R19, RZ, PT ;  /* 0x000000ff1300720c */ /* 0x000fe40003f45270 */
[----:B------:R-:W-:Y:S02]  /*06a0*/  IADD3 R21, PT, PT, R21, 0x10, RZ ;  /* 0x0000001015157810 */ /* 0x000fe40007ffe0ff */
[----:B------:R-:W-:Y:S01]  /*06b0*/  IADD3 R13, PT, PT, R13, 0x10, RZ ;  /* 0x000000100d0d7810 */ /* 0x000fe20007ffe0ff */
[----:B--2---:R-:W-:-:S04]  /*06c0*/  FFMA R20, R20, R25, R27 ;  /* 0x0000001914147223 */ /* 0x004fc8000000001b */
[----:B-----5:R-:W-:-:S04]  /*06d0*/  FFMA R29, R29, R22, R20 ;  /* 0x000000161d1d7223 */ /* 0x020fc80000000014 */
[----:B---3--:R-:W-:-:S04]  /*06e0*/  FFMA R18, R18, R23, R29 ;  /* 0x0000001712127223 */ /* 0x008fc8000000001d */
[----:B----4-:R-:W-:Y:S01]  /*06f0*/  FFMA R18, R24, R26, R18 ;  /* 0x0000001a18127223 */ /* 0x010fe20000000012 */
[----:B------:R-:W-:Y:S06]  /*0700*/  @P2 BRA `(.L_x_10) ;  /* 0xfffffffc00142947 */ /* 0x000fec000383ffff */
[----:B------:R-:W-:-:S07]  /*0710*/  MOV R13, R6 ;  /* 0x00000006000d7202 */ /* 0x000fce0000000f00 */
.L_x_9:
[----:B------:R-:W-:-:S13]  /*0720*/  ISETP.NE.AND P2, PT, R4, RZ, PT ;  /* 0x000000ff0400720c */ /* 0x000fda0003f45270 */
[----:B------:R-:W-:Y:S05]  /*0730*/  @!P2 BRA `(.L_x_11) ;  /* 0x000000040038a947 */ /* 0x000fea0003800000 */
[----:B------:R-:W-:Y:S02]  /*0740*/  IADD3 R14, PT, PT, R4, -0x1, RZ ;  /* 0xffffffff040e7810 */ /* 0x000fe40007ffe0ff */
[----:B------:R-:W-:Y:S02]  /*0750*/  ISETP.NE.AND P3, PT, R7, RZ, PT ;  /* 0x000000ff0700720c */ /* 0x000fe40003f65270 */
[----:B------:R-:W-:-:S13]  /*0760*/  ISETP.GE.U32.AND P2, PT, R14, 0x7, PT ;  /* 0x000000070e00780c */ /* 0x000fda0003f46070 */
[----:B------:R-:W-:Y:S05]  /*0770*/  @!P2 BRA `(.L_x_12) ;  /* 0x00000000007ca947 */ /* 0x000fea0003800000 */
[----:B------:R-:W0:Y:S01]  /*0780*/  LDC.64 R16, c[0x0][0x380] ;  /* 0x0000e000ff107b82 */ /* 0x000e220000000a00 */
[-C--:B------:R-:W-:Y:S02]  /*0790*/  IADD3 R19, PT, PT, R2, R13.reuse, RZ ;  /* 0x0000000d02137210 */ /* 0x080fe40007ffe0ff */
[----:B------:R-:W-:-:S05]  /*07a0*/  IADD3 R21, PT, PT, R12, R13, RZ ;  /* 0x0000000d0c157210 */ /* 0x000fca0007ffe0ff */
[----:B------:R-:W1:Y:S01]  /*07b0*/  LDC.64 R14, c[0x0][0x388] ;  /* 0x0000e200ff0e7b82 */ /* 0x000e620000000a00 */
[----:B0-----:R-:W-:-:S05]  /*07c0*/  IMAD.WIDE R16, R19, 0x4, R16 ;  /* 0x0000000413107825 */ /* 0x001fca00078e0210 */
[----:B------:R-:W2:Y:S01]  /*07d0*/  LDG.E R19, desc[UR10][R16.64] ;  /* 0x0000000a10137981 */ /* 0x000ea2000c1e1900 */
[----:B-1----:R-:W-:-:S03]  /*07e0*/  IMAD.WIDE R14, R21, 0x4, R14 ;  /* 0x00000004150e7825 */ /* 0x002fc600078e020e */
[----:B------:R-:W3:Y:S04]  /*07f0*/  LDG.E R23, desc[UR10][R16.64+0x4] ;  /* 0x0000040a10177981 */ /* 0x000ee8000c1e1900 */
[----:B------:R-:W2:Y:S04]  /*0800*/  LDG.E R22, desc[UR10][R14.64] ;  /* 0x0000000a0e167981 */ /* 0x000ea8000c1e1900 */
[----:B------:R-:W3:Y:S04]  /*0810*/  LDG.E R24, desc[UR10][R14.64+0x4] ;  /* 0x0000040a0e187981 */ /* 0x000ee8000c1e1900 */
[----:B------:R-:W4:Y:S04]  /*0820*/  LDG.E R21, desc[UR10][R16.64+0x8] ;  /* 0x0000080a10157981 */ /* 0x000f28000c1e1900 */
[----:B------:R-:W4:Y:S04]  /*0830*/  LDG.E R20, desc[UR10][R14.64+0x8] ;  /* 0x0000080a0e147981 */ /* 0x000f28000c1e1900 */
[----:B------:R-:W5:Y:S04]  /*0840*/  LDG.E R25, desc[UR10][R14.64+0x14] ;  /* 0x0000140a0e197981 */ /* 0x000f68000c1e1900 */
[----:B------:R-:W5:Y:S04]  /*0850*/  LDG.E R26, desc[UR10][R14.64+0x18] ;  /* 0x0000180a0e1a7981 */ /* 0x000f68000c1e1900 */
[----:B------:R-:W5:Y:S01]  /*0860*/  LDG.E R28, desc[UR10][R14.64+0x1c] ;  /* 0x00001c0a0e1c7981 */ /* 0x000f62000c1e1900 */
[----:B--2---:R-:W-:-:S03]  /*0870*/  FFMA R22, R19, R22, R18 ;  /* 0x0000001613167223 */ /* 0x004fc60000000012 */
[----:B------:R-:W2:Y:S01]  /*0880*/  LDG.E R18, desc[UR10][R16.64+0xc] ;  /* 0x00000c0a10127981 */ /* 0x000ea2000c1e1900 */
[----:B---3--:R-:W-:-:S03]  /*0890*/  FFMA R24, R23, R24, R22 ;  /* 0x0000001817187223 */ /* 0x008fc60000000016 */
[----:B------:R-:W2:Y:S04]  /*08a0*/  LDG.E R19, desc[UR10][R14.64+0xc] ;  /* 0x00000c0a0e137981 */ /* 0x000ea8000c1e1900 */
[----:B------:R-:W3:Y:S04]  /*08b0*/  LDG.E R22, desc[UR10][R16.64+0x10] ;  /* 0x0000100a10167981 */ /* 0x000ee8000c1e1900 */
[----:B------:R-:W3:Y:S01]  /*08c0*/  LDG.E R23, desc[UR10][R14.64+0x10] ;  /* 0x0000100a0e177981 */ /* 0x000ee2000c1e1900 */
[----:B----4-:R-:W-:-:S03]  /*08d0*/  FFMA R27, R21, R20, R24 ;  /* 0x00000014151b7223 */ /* 0x010fc60000000018 */
[----:B------:R-:W5:Y:S04]  /*08e0*/  LDG.E R24, desc[UR10][R16.64+0x14] ;  /* 0x0000140a10187981 */ /* 0x000f68000c1e1900 */
[----:B------:R-:W4:Y:S04]  /*08f0*/  LDG.E R20, desc[UR10][R16.64+0x18] ;  /* 0x0000180a10147981 */ /* 0x000f28000c1e1900 */
[----:B------:R-:W4:Y:S01]  /*0900*/  LDG.E R21, desc[UR10][R16.64+0x1c] ;  /* 0x00001c0a10157981 */ /* 0x000f22000c1e1900 */
[----:B------:R-:W-:Y:S01]  /*0910*/  IADD3 R13, PT, PT, R13, 0x8, RZ ;  /* 0x000000080d0d7810 */ /* 0x000fe20007ffe0ff */
[----:B--2---:R-:W-:-:S04]  /*0920*/  FFMA R19, R18, R19, R27 ;  /* 0x0000001312137223 */ /* 0x004fc8000000001b */
[----:B---3--:R-:W-:-:S04]  /*0930*/  FFMA R19, R22, R23, R19 ;  /* 0x0000001716137223 */ /* 0x008fc80000000013 */
[----:B-----5:R-:W-:-:S04]  /*0940*/  FFMA R19, R24, R25, R19 ;  /* 0x0000001918137223 */ /* 0x020fc80000000013 */
[----:B----4-:R-:W-:-:S04]  /*0950*/  FFMA R20, R20, R26, R19 ;  /* 0x0000001a14147223 */ /* 0x010fc80000000013 */
[----:B------:R-:W-:-:S07]  /*0960*/  FFMA R18, R21, R28, R20 ;  /* 0x0000001c15127223 */ /* 0x000fce0000000014 */
.L_x_12:
        /* <DEDUP_REMOVED lines=18> */
[----:B------:R-:W5:Y:S01]  /*0a90*/  LDG.E R25, desc[UR10][R14.64+0xc] ;  /* 0x00000c0a0e197981 */ /* 0x000f62000c1e1900 */
[----:B------:R-:W-:Y:S01]  /*0aa0*/  IADD3 R13, PT, PT, R13, 0x4, RZ ;  /* 0x000000040d0d7810 */ /* 0x000fe20007ffe0ff */
[----:B--2---:R-:W-:-:S04]  /*0ab0*/  FFMA R19, R19, R20, R18 ;  /* 0x0000001413137223 */ /* 0x004fc80000000012 */
[----:B---3--:R-:W-:-:S04]  /*0ac0*/  FFMA R19, R22, R21, R19 ;  /* 0x0000001516137223 */ /* 0x008fc80000000013 */
[----:B----4-:R-:W-:-:S04]  /*0ad0*/  FFMA R19, R24, R23, R19 ;  /* 0x0000001718137223 */ /* 0x010fc80000000013 */
[----:B-----5:R-:W-:-:S07]  /*0ae0*/  FFMA R18, R26, R25, R19 ;  /* 0x000000191a127223 */ /* 0x020fce0000000013 */
.L_x_13:
[----:B------:R-:W-:Y:S05]  /*0af0*/  @!P3 BRA `(.L_x_11) ;  /* 0x000000000048b947 */ /* 0x000fea0003800000 */
[----:B------:R-:W0:Y:S01]  /*0b00*/  LDC.64 R14, c[0x0][0x380] ;  /* 0x0000e000ff0e7b82 */ /* 0x000e220000000a00 */
[-C--:B------:R-:W-:Y:S02]  /*0b10*/  IADD3 R19, PT, PT, R2, R13.reuse, RZ ;  /* 0x0000000d02137210 */ /* 0x080fe40007ffe0ff */
[----:B------:R-:W-:-:S05]  /*0b20*/  IADD3 R13, PT, PT, R12, R13, RZ ;  /* 0x0000000d0c0d7210 */ /* 0x000fca0007ffe0ff */
[----:B------:R-:W1:Y:S01]  /*0b30*/  LDC.64 R16, c[0x0][0x388] ;  /* 0x0000e200ff107b82 */ /* 0x000e620000000a00 */
[----:B0-----:R-:W-:-:S04]  /*0b40*/  IMAD.WIDE R14, R19, 0x4, R14 ;  /* 0x00000004130e7825 */ /* 0x001fc800078e020e */
[----:B-1----:R-:W-:Y:S02]  /*0b50*/  IMAD.WIDE R16, R13, 0x4, R16 ;  /* 0x000000040d107825 */ /* 0x002fe400078e0210 */
[----:B------:R-:W2:Y:S04]  /*0b60*/  LDG.E R13, desc[UR10][R14.64] ;  /* 0x0000000a0e0d7981 */ /* 0x000ea8000c1e1900 */
[----:B------:R-:W2:Y:S01]  /*0b70*/  LDG.E R2, desc[UR10][R16.64] ;  /* 0x0000000a10027981 */ /* 0x000ea2000c1e1900 */
[----:B------:R-:W-:Y:S01]  /*0b80*/  ISETP.NE.AND P2, PT, R8, 0x1, PT ;  /* 0x000000010800780c */ /* 0x000fe20003f45270 */
[----:B--2---:R-:W-:-:S12]  /*0b90*/  FFMA R18, R13, R2, R18 ;  /* 0x000000020d127223 */ /* 0x004fd80000000012 */
[----:B------:R-:W-:Y:S05]  /*0ba0*/  @!P2 BRA `(.L_x_11) ;  /* 0x00000000001ca947 */ /* 0x000fea0003800000 */
[----:B------:R-:W-:Y:S01]  /*0bb0*/  ISETP.NE.AND P2, PT, R8, 0x2, PT ;  /* 0x000000020800780c */ /* 0x000fe20003f45270 */
[----:B------:R-:W2:Y:S04]  /*0bc0*/  LDG.E R13, desc[UR10][R14.64+0x4] ;  /* 0x0000040a0e0d7981 */ /* 0x000ea8000c1e1900 */
[----:B------:R-:W2:Y:S08]  /*0bd0*/  LDG.E R2, desc[UR10][R16.64+0x4] ;  /* 0x0000040a10027981 */ /* 0x000eb0000c1e1900 */
[----:B------:R-:W3:Y:S04]  /*0be0*/  @P2 LDG.E R19, desc[UR10][R14.64+0x8] ;  /* 0x0000080a0e132981 */ /* 0x000ee8000c1e1900 */
[----:B------:R-:W3:Y:S01]  /*0bf0*/  @P2 LDG.E R12, desc[UR10][R16.64+0x8] ;  /* 0x0000080a100c2981 */ /* 0x000ee2000c1e1900 */
[----:B--2---:R-:W-:-:S04]  /*0c00*/  FFMA R18, R13, R2, R18 ;  /* 0x000000020d127223 */ /* 0x004fc80000000012 */
[----:B---3--:R-:W-:-:S07]  /*0c10*/  @P2 FFMA R18, R19, R12, R18 ;  /* 0x0000000c13122223 */ /* 0x008fce0000000012 */
.L_x_11:
[----:B------:R-:W-:Y:S05]  /*0c20*/  @P1 BRA `(.L_x_14) ;  /* 0xfffffff400941947 */ /* 0x000fea000383ffff */
[----:B------:R-:W-:Y:S05]  /*0c30*/  @P0 BRA `(.L_x_15) ;  /* 0xfffffff400740947 */ /* 0x000fea000383ffff */
.L_x_8:
[----:B------:R-:W0:Y:S01]  /*0c40*/  LDC.64 R6, c[0x0][0x390] ;  /* 0x0000e400ff067b82 */ /* 0x000e220000000a00 */
[----:B------:R-:W1:Y:S07]  /*0c50*/  LDCU UR4, c[0x0][0x3ac] ;  /* 0x00007580ff0477ac */ /* 0x000e6e0008000800 */
[----:B------:R-:W2:Y:S01]  /*0c60*/  LDC.64 R8, c[0x0][0x398] ;  /* 0x0000e600ff087b82 */ /* 0x000ea20000000a00 */
[----:B0-----:R-:W-:-:S06]  /*0c70*/  IMAD.WIDE.U32 R6, R5, 0x4, R6 ;  /* 0x0000000405067825 */ /* 0x001fcc00078e0006 */
[----:B------:R-:W3:Y:S01]  /*0c80*/  LDG.E R7, desc[UR10][R6.64] ;  /* 0x0000000a06077981 */ /* 0x000ee2000c1e1900 */
[----:B-1----:R-:W-:-:S04]  /*0c90*/  IMAD R0, R5, UR4, R0 ;  /* 0x0000000405007c24 */ /* 0x002fc8000f8e0200 */
[----:B------:R-:W-:-:S04]  /*0ca0*/  IMAD R3, R0, UR4, R3 ;  /* 0x0000000400037c24 */ /* 0x000fc8000f8e0203 */
[----:B--2---:R-:W-:-:S04]  /*0cb0*/  IMAD.WIDE R2, R3, 0x4, R8 ;  /* 0x0000000403027825 */ /* 0x004fc800078e0208 */
[----:B---3--:R-:W-:-:S05]  /*0cc0*/  FADD R5, R7, R18 ;  /* 0x0000001207057221 */ /* 0x008fca0000000000 */
[----:B------:R-:W-:Y:S01]  /*0cd0*/  STG.E desc[UR10][R2.64], R5 ;  /* 0x0000000502007986 */ /* 0x000fe2000c10190a */
[----:B------:R-:W-:Y:S05]  /*0ce0*/  EXIT ;  /* 0x000000000000794d */ /* 0x000fea0003800000 */
.L_x_16:
        /* <DEDUP_REMOVED lines=9> */
.L_x_18:


//--------------------- .nv.shared.reserved.0     --------------------------
	.section	.nv.shared.reserved.0,"aw",@nobits
	.weak		__nv_reservedSMEM_offset_0_alias
	.size		__nv_reservedSMEM_offset_0_alias, 0, 64
	.other		__nv_reservedSMEM_offset_0_alias,@"STO_CUDA_RESERVED_SHARED STV_DEFAULT"
__nv_reservedSMEM_offset_0_alias:
	.zero		0
	.zero		64


//--------------------- .nv.constant0._Z16maxPoolingKernelPKfPfiiii --------------------------
	.section	.nv.constant0._Z16maxPoolingKernelPKfPfiiii,"a",@progbits
	.sectionflags	@""
	.align	4
.nv.constant0._Z16maxPoolingKernelPKfPfiiii:
	.zero		928


//--------------------- .nv.constant0._Z11convolutionPKfS0_S0_Pfiiiii --------------------------
	.section	.nv.constant0._Z11convolutionPKfS0_S0_Pfiiiii,"a",@progbits
	.sectionflags	@""
	.align	4
.nv.constant0._Z11convolutionPKfS0_S0_Pfiiiii:
	.zero		948


//--------------------- SYMBOLS --------------------------

	.type		.nv.reservedSmem.offset0,@object
	.size		.nv.reservedSmem.offset0,0x4
